//
// Generated by NVIDIA NVVM Compiler
//
// Compiler Build ID: CL-36424714
// Cuda compilation tools, release 13.0, V13.0.88
// Based on NVVM 20.0.0
//

.version 9.0
.target sm_100
.address_size 64

	// .globl	holo_reco_sfcw_time_domain
.const .align 4 .b8 frequencies[2048];
// _ZZ26holo_reco_sfcw_time_domainE15shared_delay_rx has been demoted
// _ZZ26holo_reco_sfcw_time_domainE15shared_delay_tx has been demoted
// _ZZ55holo_reco_sfcw_time_domain_custom_positions_noaggregateE15shared_delay_rx has been demoted
// _ZZ55holo_reco_sfcw_time_domain_custom_positions_noaggregateE15shared_delay_tx has been demoted
// _ZZ54holo_reco_sfcw_time_domain_custom_positions_hypothesesE15shared_delay_rx has been demoted
// _ZZ54holo_reco_sfcw_time_domain_custom_positions_hypothesesE15shared_delay_tx has been demoted
.global .align 4 .b8 __cudart_i2opi_f[24] = {65, 144, 67, 60, 153, 149, 98, 219, 192, 221, 52, 245, 209, 87, 39, 252, 41, 21, 68, 78, 110, 131, 249, 162};

.visible .entry holo_reco_sfcw_time_domain(
	.param .u64 .ptr .align 1 holo_reco_sfcw_time_domain_param_0,
	.param .u32 holo_reco_sfcw_time_domain_param_1,
	.param .u64 .ptr .align 1 holo_reco_sfcw_time_domain_param_2,
	.param .u32 holo_reco_sfcw_time_domain_param_3,
	.param .u64 .ptr .align 1 holo_reco_sfcw_time_domain_param_4,
	.param .u32 holo_reco_sfcw_time_domain_param_5,
	.param .u64 .ptr .align 1 holo_reco_sfcw_time_domain_param_6,
	.param .u32 holo_reco_sfcw_time_domain_param_7,
	.param .u64 .ptr .align 1 holo_reco_sfcw_time_domain_param_8,
	.param .u32 holo_reco_sfcw_time_domain_param_9,
	.param .u64 .ptr .align 1 holo_reco_sfcw_time_domain_param_10,
	.param .u64 .ptr .align 1 holo_reco_sfcw_time_domain_param_11,
	.param .u32 holo_reco_sfcw_time_domain_param_12
)
{
	.local .align 4 .b8 	__local_depot0[28];
	.reg .b64 	%SP;
	.reg .b64 	%SPL;
	.reg .pred 	%p<30>;
	.reg .b32 	%r<109>;
	.reg .b32 	%f<142>;
	.reg .b64 	%rd<58>;
	.reg .b64 	%fd<3>;
	// demoted variable
	.shared .align 4 .b8 _ZZ26holo_reco_sfcw_time_domainE15shared_delay_rx[3072];
	// demoted variable
	.shared .align 4 .b8 _ZZ26holo_reco_sfcw_time_domainE15shared_delay_tx[3072];
	mov.u64 	%SPL, __local_depot0;
	ld.param.u32 	%r34, [holo_reco_sfcw_time_domain_param_5];
	ld.param.u32 	%r35, [holo_reco_sfcw_time_domain_param_7];
	ld.param.u32 	%r32, [holo_reco_sfcw_time_domain_param_9];
	ld.param.u32 	%r33, [holo_reco_sfcw_time_domain_param_12];
	add.u64 	%rd1, %SPL, 0;
	mov.u32 	%r1, %ctaid.x;
	mov.u32 	%r2, %tid.y;
	mov.u32 	%r36, %ctaid.y;
	mov.u32 	%r37, %ntid.y;
	mad.lo.s32 	%r38, %r36, %r37, %r2;
	mov.u32 	%r4, %ctaid.z;
	setp.ge.s32 	%p1, %r1, %r34;
	setp.ge.s32 	%p2, %r38, %r35;
	or.pred  	%p3, %p1, %p2;
	setp.ge.s32 	%p4, %r4, %r32;
	or.pred  	%p5, %p3, %p4;
	@%p5 bra 	$L__BB0_17;
	ld.param.u64 	%rd52, [holo_reco_sfcw_time_domain_param_8];
	ld.param.u64 	%rd51, [holo_reco_sfcw_time_domain_param_6];
	ld.param.u64 	%rd50, [holo_reco_sfcw_time_domain_param_4];
	ld.param.u64 	%rd49, [holo_reco_sfcw_time_domain_param_2];
	ld.param.u64 	%rd48, [holo_reco_sfcw_time_domain_param_0];
	cvta.to.global.u64 	%rd17, %rd50;
	cvta.to.global.u64 	%rd18, %rd51;
	cvta.to.global.u64 	%rd19, %rd52;
	cvta.to.global.u64 	%rd20, %rd49;
	cvta.to.global.u64 	%rd21, %rd48;
	mul.wide.u32 	%rd22, %r1, 4;
	add.s64 	%rd23, %rd17, %rd22;
	ld.global.f32 	%f23, [%rd23];
	mul.wide.u32 	%rd24, %r38, 4;
	add.s64 	%rd25, %rd18, %rd24;
	ld.global.f32 	%f24, [%rd25];
	mul.wide.u32 	%rd26, %r4, 4;
	add.s64 	%rd27, %rd19, %rd26;
	ld.global.f32 	%f25, [%rd27];
	mov.u32 	%r5, %tid.x;
	mul.wide.u32 	%rd28, %r5, 12;
	add.s64 	%rd29, %rd20, %rd28;
	ld.global.f32 	%f26, [%rd29];
	sub.f32 	%f27, %f23, %f26;
	ld.global.f32 	%f28, [%rd29+4];
	sub.f32 	%f29, %f24, %f28;
	ld.global.f32 	%f30, [%rd29+8];
	sub.f32 	%f31, %f25, %f30;
	mul.f32 	%f32, %f29, %f29;
	fma.rn.f32 	%f33, %f27, %f27, %f32;
	fma.rn.f32 	%f34, %f31, %f31, %f33;
	sqrt.rn.f32 	%f35, %f34;
	mul.lo.s32 	%r39, %r2, 384;
	mov.u32 	%r40, _ZZ26holo_reco_sfcw_time_domainE15shared_delay_rx;
	add.s32 	%r6, %r40, %r39;
	shl.b32 	%r41, %r5, 2;
	add.s32 	%r42, %r6, %r41;
	st.shared.f32 	[%r42], %f35;
	ld.global.f32 	%f36, [%rd29+384];
	sub.f32 	%f37, %f23, %f36;
	ld.global.f32 	%f38, [%rd29+388];
	sub.f32 	%f39, %f24, %f38;
	ld.global.f32 	%f40, [%rd29+392];
	sub.f32 	%f41, %f25, %f40;
	mul.f32 	%f42, %f39, %f39;
	fma.rn.f32 	%f43, %f37, %f37, %f42;
	fma.rn.f32 	%f44, %f41, %f41, %f43;
	sqrt.rn.f32 	%f45, %f44;
	st.shared.f32 	[%r42+128], %f45;
	ld.global.f32 	%f46, [%rd29+768];
	sub.f32 	%f47, %f23, %f46;
	ld.global.f32 	%f48, [%rd29+772];
	sub.f32 	%f49, %f24, %f48;
	ld.global.f32 	%f50, [%rd29+776];
	sub.f32 	%f51, %f25, %f50;
	mul.f32 	%f52, %f49, %f49;
	fma.rn.f32 	%f53, %f47, %f47, %f52;
	fma.rn.f32 	%f54, %f51, %f51, %f53;
	sqrt.rn.f32 	%f55, %f54;
	st.shared.f32 	[%r42+256], %f55;
	add.s64 	%rd30, %rd21, %rd28;
	ld.global.f32 	%f56, [%rd30];
	sub.f32 	%f57, %f23, %f56;
	ld.global.f32 	%f58, [%rd30+4];
	sub.f32 	%f59, %f24, %f58;
	ld.global.f32 	%f60, [%rd30+8];
	sub.f32 	%f61, %f25, %f60;
	mul.f32 	%f62, %f59, %f59;
	fma.rn.f32 	%f63, %f57, %f57, %f62;
	fma.rn.f32 	%f64, %f61, %f61, %f63;
	sqrt.rn.f32 	%f65, %f64;
	mov.u32 	%r43, _ZZ26holo_reco_sfcw_time_domainE15shared_delay_tx;
	add.s32 	%r7, %r43, %r39;
	add.s32 	%r44, %r7, %r41;
	st.shared.f32 	[%r44], %f65;
	ld.global.f32 	%f66, [%rd30+384];
	sub.f32 	%f67, %f23, %f66;
	ld.global.f32 	%f68, [%rd30+388];
	sub.f32 	%f69, %f24, %f68;
	ld.global.f32 	%f70, [%rd30+392];
	sub.f32 	%f71, %f25, %f70;
	mul.f32 	%f72, %f69, %f69;
	fma.rn.f32 	%f73, %f67, %f67, %f72;
	fma.rn.f32 	%f74, %f71, %f71, %f73;
	sqrt.rn.f32 	%f75, %f74;
	st.shared.f32 	[%r44+128], %f75;
	ld.global.f32 	%f76, [%rd30+768];
	sub.f32 	%f77, %f23, %f76;
	ld.global.f32 	%f78, [%rd30+772];
	sub.f32 	%f79, %f24, %f78;
	ld.global.f32 	%f80, [%rd30+776];
	sub.f32 	%f81, %f25, %f80;
	mul.f32 	%f82, %f79, %f79;
	fma.rn.f32 	%f83, %f77, %f77, %f82;
	fma.rn.f32 	%f84, %f81, %f81, %f83;
	sqrt.rn.f32 	%f85, %f84;
	st.shared.f32 	[%r44+256], %f85;
	setp.lt.s32 	%p6, %r33, 1;
	mov.f32 	%f138, 0f3A83126F;
	mov.f32 	%f139, %f138;
	@%p6 bra 	$L__BB0_15;
	ld.param.u32 	%r101, [holo_reco_sfcw_time_domain_param_3];
	ld.param.u32 	%r100, [holo_reco_sfcw_time_domain_param_1];
	mul.lo.s32 	%r8, %r101, %r100;
	mov.f32 	%f139, 0f3A83126F;
	mov.b32 	%r102, 0;
	mov.u64 	%rd32, frequencies;
	mov.u64 	%rd37, __cudart_i2opi_f;
	mov.u32 	%r103, %r102;
	mov.f32 	%f138, %f139;
$L__BB0_3:
	setp.ge.s32 	%p7, %r5, %r8;
	mul.wide.u32 	%rd31, %r102, 4;
	add.s64 	%rd33, %rd32, %rd31;
	ld.const.f32 	%f3, [%rd33];
	@%p7 bra 	$L__BB0_14;
	mov.u32 	%r104, %r5;
$L__BB0_5:
	ld.param.u64 	%rd54, [holo_reco_sfcw_time_domain_param_11];
	mul.hi.u32 	%r46, %r104, -1370734243;
	shr.u32 	%r47, %r46, 6;
	shl.b32 	%r48, %r47, 2;
	add.s32 	%r49, %r6, %r48;
	ld.shared.f32 	%f87, [%r49];
	mul.lo.s32 	%r50, %r47, 94;
	sub.s32 	%r51, %r104, %r50;
	shl.b32 	%r52, %r51, 2;
	add.s32 	%r53, %r7, %r52;
	ld.shared.f32 	%f88, [%r53];
	add.f32 	%f89, %f87, %f88;
	add.s32 	%r54, %r104, %r103;
	cvta.to.global.u64 	%rd34, %rd54;
	mul.wide.s32 	%rd35, %r54, 8;
	add.s64 	%rd36, %rd34, %rd35;
	ld.global.v2.f32 	{%f7, %f6}, [%rd36];
	mul.f32 	%f8, %f3, %f89;
	mul.f32 	%f90, %f8, 0f3F22F983;
	cvt.rni.s32.f32 	%r108, %f90;
	cvt.rn.f32.s32 	%f91, %r108;
	fma.rn.f32 	%f92, %f91, 0fBFC90FDA, %f8;
	fma.rn.f32 	%f93, %f91, 0fB3A22168, %f92;
	fma.rn.f32 	%f137, %f91, 0fA7C234C5, %f93;
	abs.f32 	%f10, %f8;
	setp.ltu.f32 	%p8, %f10, 0f47CE4780;
	@%p8 bra 	$L__BB0_13;
	setp.neu.f32 	%p9, %f10, 0f7F800000;
	@%p9 bra 	$L__BB0_8;
	mov.f32 	%f96, 0f00000000;
	mul.rn.f32 	%f137, %f8, %f96;
	mov.b32 	%r108, 0;
	bra.uni 	$L__BB0_13;
$L__BB0_8:
	mov.b32 	%r13, %f8;
	shl.b32 	%r56, %r13, 8;
	or.b32  	%r14, %r56, -2147483648;
	mov.b64 	%rd57, 0;
	mov.b32 	%r105, 0;
	mov.u64 	%rd55, %rd37;
	mov.u64 	%rd56, %rd1;
$L__BB0_9:
	.pragma "nounroll";
	ld.global.nc.u32 	%r57, [%rd55];
	mad.wide.u32 	%rd39, %r57, %r14, %rd57;
	shr.u64 	%rd57, %rd39, 32;
	st.local.u32 	[%rd56], %rd39;
	add.s32 	%r105, %r105, 1;
	add.s64 	%rd56, %rd56, 4;
	add.s64 	%rd55, %rd55, 4;
	setp.ne.s32 	%p10, %r105, 6;
	@%p10 bra 	$L__BB0_9;
	shr.u32 	%r58, %r13, 23;
	st.local.u32 	[%rd1+24], %rd57;
	and.b32  	%r17, %r58, 31;
	and.b32  	%r59, %r58, 224;
	add.s32 	%r60, %r59, -128;
	shr.u32 	%r61, %r60, 5;
	mul.wide.u32 	%rd40, %r61, 4;
	sub.s64 	%rd8, %rd1, %rd40;
	ld.local.u32 	%r106, [%rd8+24];
	ld.local.u32 	%r107, [%rd8+20];
	setp.eq.s32 	%p11, %r17, 0;
	@%p11 bra 	$L__BB0_12;
	shf.l.wrap.b32 	%r106, %r107, %r106, %r17;
	ld.local.u32 	%r62, [%rd8+16];
	shf.l.wrap.b32 	%r107, %r62, %r107, %r17;
$L__BB0_12:
	shr.u32 	%r63, %r106, 30;
	shf.l.wrap.b32 	%r64, %r107, %r106, 2;
	shl.b32 	%r65, %r107, 2;
	shr.u32 	%r66, %r64, 31;
	add.s32 	%r67, %r66, %r63;
	neg.s32 	%r68, %r67;
	setp.lt.s32 	%p12, %r13, 0;
	selp.b32 	%r108, %r68, %r67, %p12;
	xor.b32  	%r69, %r64, %r13;
	shr.s32 	%r70, %r64, 31;
	xor.b32  	%r71, %r70, %r64;
	xor.b32  	%r72, %r70, %r65;
	cvt.u64.u32 	%rd41, %r71;
	shl.b64 	%rd42, %rd41, 32;
	cvt.u64.u32 	%rd43, %r72;
	or.b64  	%rd44, %rd42, %rd43;
	cvt.rn.f64.s64 	%fd1, %rd44;
	mul.f64 	%fd2, %fd1, 0d3BF921FB54442D19;
	cvt.rn.f32.f64 	%f94, %fd2;
	neg.f32 	%f95, %f94;
	setp.lt.s32 	%p13, %r69, 0;
	selp.f32 	%f137, %f95, %f94, %p13;
$L__BB0_13:
	mul.f32 	%f97, %f137, %f137;
	fma.rn.f32 	%f98, %f97, 0f37CBAC00, 0fBAB607ED;
	fma.rn.f32 	%f99, %f98, %f97, 0f3D2AAABB;
	fma.rn.f32 	%f100, %f99, %f97, 0fBEFFFFFF;
	fma.rn.f32 	%f101, %f100, %f97, 0f3F800000;
	fma.rn.f32 	%f102, %f97, %f137, 0f00000000;
	fma.rn.f32 	%f103, %f97, 0fB94D4153, 0f3C0885E4;
	fma.rn.f32 	%f104, %f103, %f97, 0fBE2AAAA8;
	fma.rn.f32 	%f105, %f104, %f102, %f137;
	and.b32  	%r74, %r108, 1;
	setp.eq.b32 	%p14, %r74, 1;
	selp.f32 	%f106, %f101, %f105, %p14;
	selp.f32 	%f107, %f105, %f101, %p14;
	and.b32  	%r75, %r108, 2;
	setp.eq.s32 	%p15, %r75, 0;
	neg.f32 	%f108, %f106;
	selp.f32 	%f109, %f106, %f108, %p15;
	add.s32 	%r76, %r108, 1;
	and.b32  	%r77, %r76, 2;
	setp.eq.s32 	%p16, %r77, 0;
	neg.f32 	%f110, %f107;
	selp.f32 	%f111, %f107, %f110, %p16;
	fma.rn.f32 	%f112, %f7, %f111, %f139;
	mul.f32 	%f113, %f6, %f109;
	sub.f32 	%f139, %f112, %f113;
	fma.rn.f32 	%f114, %f7, %f109, %f138;
	fma.rn.f32 	%f138, %f6, %f111, %f114;
	add.s32 	%r104, %r104, 32;
	setp.lt.s32 	%p17, %r104, %r8;
	@%p17 bra 	$L__BB0_5;
$L__BB0_14:
	add.s32 	%r103, %r103, %r8;
	add.s32 	%r102, %r102, 1;
	setp.ne.s32 	%p18, %r102, %r33;
	@%p18 bra 	$L__BB0_3;
$L__BB0_15:
	mov.b32 	%r78, %f139;
	shfl.sync.down.b32	%r79|%p19, %r78, 16, 31, -1;
	mov.b32 	%f115, %r79;
	add.f32 	%f116, %f139, %f115;
	mov.b32 	%r80, %f138;
	shfl.sync.down.b32	%r81|%p20, %r80, 16, 31, -1;
	mov.b32 	%f117, %r81;
	add.f32 	%f118, %f138, %f117;
	mov.b32 	%r82, %f116;
	shfl.sync.down.b32	%r83|%p21, %r82, 8, 31, -1;
	mov.b32 	%f119, %r83;
	add.f32 	%f120, %f116, %f119;
	mov.b32 	%r84, %f118;
	shfl.sync.down.b32	%r85|%p22, %r84, 8, 31, -1;
	mov.b32 	%f121, %r85;
	add.f32 	%f122, %f118, %f121;
	mov.b32 	%r86, %f120;
	shfl.sync.down.b32	%r87|%p23, %r86, 4, 31, -1;
	mov.b32 	%f123, %r87;
	add.f32 	%f124, %f120, %f123;
	mov.b32 	%r88, %f122;
	shfl.sync.down.b32	%r89|%p24, %r88, 4, 31, -1;
	mov.b32 	%f125, %r89;
	add.f32 	%f126, %f122, %f125;
	mov.b32 	%r90, %f124;
	shfl.sync.down.b32	%r91|%p25, %r90, 2, 31, -1;
	mov.b32 	%f127, %r91;
	add.f32 	%f128, %f124, %f127;
	mov.b32 	%r92, %f126;
	shfl.sync.down.b32	%r93|%p26, %r92, 2, 31, -1;
	mov.b32 	%f129, %r93;
	add.f32 	%f130, %f126, %f129;
	mov.b32 	%r94, %f128;
	shfl.sync.down.b32	%r95|%p27, %r94, 1, 31, -1;
	mov.b32 	%f131, %r95;
	add.f32 	%f20, %f128, %f131;
	mov.b32 	%r96, %f130;
	shfl.sync.down.b32	%r97|%p28, %r96, 1, 31, -1;
	mov.b32 	%f132, %r97;
	add.f32 	%f21, %f130, %f132;
	setp.ne.s32 	%p29, %r5, 0;
	@%p29 bra 	$L__BB0_17;
	ld.param.u64 	%rd53, [holo_reco_sfcw_time_domain_param_10];
	mad.lo.s32 	%r98, %r35, %r1, %r38;
	mad.lo.s32 	%r99, %r98, %r32, %r4;
	cvta.to.global.u64 	%rd45, %rd53;
	mul.wide.u32 	%rd46, %r99, 8;
	add.s64 	%rd47, %rd45, %rd46;
	st.global.v2.f32 	[%rd47], {%f20, %f21};
$L__BB0_17:
	ret;

}
	// .globl	holo_reco_sfcw_time_domain_custom_positions
.visible .entry holo_reco_sfcw_time_domain_custom_positions(
	.param .u64 .ptr .align 1 holo_reco_sfcw_time_domain_custom_positions_param_0,
	.param .u32 holo_reco_sfcw_time_domain_custom_positions_param_1,
	.param .u64 .ptr .align 1 holo_reco_sfcw_time_domain_custom_positions_param_2,
	.param .u32 holo_reco_sfcw_time_domain_custom_positions_param_3,
	.param .u64 .ptr .align 1 holo_reco_sfcw_time_domain_custom_positions_param_4,
	.param .u32 holo_reco_sfcw_time_domain_custom_positions_param_5,
	.param .u64 .ptr .align 1 holo_reco_sfcw_time_domain_custom_positions_param_6,
	.param .u64 .ptr .align 1 holo_reco_sfcw_time_domain_custom_positions_param_7,
	.param .u32 holo_reco_sfcw_time_domain_custom_positions_param_8,
	.param .u64 .ptr .align 1 holo_reco_sfcw_time_domain_custom_positions_param_9
)
{
	.local .align 4 .b8 	__local_depot1[28];
	.reg .b64 	%SP;
	.reg .b64 	%SPL;
	.reg .pred 	%p<22>;
	.reg .b32 	%r<107>;
	.reg .b32 	%f<101>;
	.reg .b64 	%rd<65>;
	.reg .b64 	%fd<9>;

	mov.u64 	%SPL, __local_depot1;
	ld.param.u32 	%r37, [holo_reco_sfcw_time_domain_custom_positions_param_1];
	ld.param.u64 	%rd17, [holo_reco_sfcw_time_domain_custom_positions_param_4];
	ld.param.u32 	%r40, [holo_reco_sfcw_time_domain_custom_positions_param_5];
	ld.param.u64 	%rd19, [holo_reco_sfcw_time_domain_custom_positions_param_7];
	ld.param.u32 	%r39, [holo_reco_sfcw_time_domain_custom_positions_param_8];
	ld.param.u64 	%rd20, [holo_reco_sfcw_time_domain_custom_positions_param_9];
	add.u64 	%rd1, %SPL, 0;
	add.u64 	%rd2, %SPL, 0;
	mov.u32 	%r41, %tid.x;
	mov.u32 	%r42, %ctaid.x;
	mov.u32 	%r43, %ntid.x;
	mad.lo.s32 	%r1, %r42, %r43, %r41;
	setp.ge.s32 	%p1, %r1, %r40;
	@%p1 bra 	$L__BB1_25;
	ld.param.u32 	%r94, [holo_reco_sfcw_time_domain_custom_positions_param_3];
	cvta.to.global.u64 	%rd23, %rd17;
	mul.wide.s32 	%rd24, %r1, 12;
	add.s64 	%rd25, %rd23, %rd24;
	ld.global.f32 	%f1, [%rd25];
	ld.global.f32 	%f2, [%rd25+4];
	ld.global.f32 	%f3, [%rd25+8];
	min.s32 	%r44, %r94, %r37;
	mov.f32 	%f96, 0f3A83126F;
	min.s32 	%r45, %r44, %r39;
	setp.lt.s32 	%p2, %r45, 1;
	mov.f32 	%f95, %f96;
	@%p2 bra 	$L__BB1_24;
	cvta.to.global.u64 	%rd3, %rd20;
	cvta.to.global.u64 	%rd4, %rd19;
	mov.f32 	%f95, 0f3A83126F;
	mov.b32 	%r96, 0;
	mov.u64 	%rd44, __cudart_i2opi_f;
	mov.f32 	%f96, %f95;
$L__BB1_3:
	ld.param.u64 	%rd59, [holo_reco_sfcw_time_domain_custom_positions_param_2];
	cvta.to.global.u64 	%rd26, %rd59;
	mul.wide.u32 	%rd27, %r96, 12;
	add.s64 	%rd28, %rd26, %rd27;
	ld.global.f32 	%f27, [%rd28+8];
	ld.global.f32 	%f28, [%rd28+4];
	ld.global.f32 	%f29, [%rd28];
	sub.f32 	%f30, %f1, %f29;
	sub.f32 	%f31, %f2, %f28;
	sub.f32 	%f32, %f3, %f27;
	mul.f32 	%f33, %f31, %f31;
	fma.rn.f32 	%f34, %f30, %f30, %f33;
	fma.rn.f32 	%f35, %f32, %f32, %f34;
	mul.lo.s32 	%r3, %r96, %r37;
	sqrt.rn.f32 	%f6, %f35;
	mov.b32 	%r97, 0;
$L__BB1_4:
	ld.param.u64 	%rd58, [holo_reco_sfcw_time_domain_custom_positions_param_0];
	cvta.to.global.u64 	%rd29, %rd58;
	mul.wide.u32 	%rd30, %r97, 12;
	add.s64 	%rd31, %rd29, %rd30;
	ld.global.f32 	%f36, [%rd31];
	ld.global.f32 	%f37, [%rd31+4];
	ld.global.f32 	%f38, [%rd31+8];
	sub.f32 	%f39, %f1, %f36;
	sub.f32 	%f40, %f2, %f37;
	sub.f32 	%f41, %f3, %f38;
	mul.f32 	%f42, %f40, %f40;
	fma.rn.f32 	%f43, %f39, %f39, %f42;
	fma.rn.f32 	%f44, %f41, %f41, %f43;
	sqrt.rn.f32 	%f45, %f44;
	add.f32 	%f46, %f45, %f6;
	div.rn.f32 	%f47, %f46, 0f4D8EF3C2;
	cvt.f64.f32 	%fd1, %f47;
	add.s32 	%r49, %r97, %r3;
	mul.lo.s32 	%r5, %r49, %r39;
	mov.b32 	%r98, 0;
$L__BB1_5:
	mul.wide.u32 	%rd32, %r98, 4;
	add.s64 	%rd33, %rd3, %rd32;
	ld.global.f32 	%f48, [%rd33];
	cvt.f64.f32 	%fd2, %f48;
	mul.f64 	%fd3, %fd2, 0d401921FB54442D18;
	mul.f64 	%fd4, %fd3, %fd1;
	cvt.rn.f32.f64 	%f11, %fd4;
	mul.f32 	%f49, %f11, 0f3F22F983;
	cvt.rni.s32.f32 	%r106, %f49;
	cvt.rn.f32.s32 	%f50, %r106;
	fma.rn.f32 	%f51, %f50, 0fBFC90FDA, %f11;
	fma.rn.f32 	%f52, %f50, 0fB3A22168, %f51;
	fma.rn.f32 	%f98, %f50, 0fA7C234C5, %f52;
	abs.f32 	%f13, %f11;
	setp.ltu.f32 	%p3, %f13, 0f47CE4780;
	mov.u32 	%r102, %r106;
	mov.f32 	%f97, %f98;
	@%p3 bra 	$L__BB1_13;
	setp.eq.f32 	%p4, %f13, 0f7F800000;
	@%p4 bra 	$L__BB1_12;
	mov.b32 	%r8, %f11;
	shl.b32 	%r51, %r8, 8;
	or.b32  	%r9, %r51, -2147483648;
	mov.b64 	%rd63, 0;
	mov.b32 	%r99, 0;
	mov.u64 	%rd61, __cudart_i2opi_f;
	mov.u64 	%rd62, %rd2;
$L__BB1_8:
	.pragma "nounroll";
	ld.global.nc.u32 	%r52, [%rd61];
	mad.wide.u32 	%rd36, %r52, %r9, %rd63;
	shr.u64 	%rd63, %rd36, 32;
	st.local.u32 	[%rd62], %rd36;
	add.s32 	%r99, %r99, 1;
	add.s64 	%rd62, %rd62, 4;
	add.s64 	%rd61, %rd61, 4;
	setp.ne.s32 	%p5, %r99, 6;
	@%p5 bra 	$L__BB1_8;
	shr.u32 	%r53, %r8, 23;
	st.local.u32 	[%rd2+24], %rd63;
	and.b32  	%r12, %r53, 31;
	and.b32  	%r54, %r53, 224;
	add.s32 	%r55, %r54, -128;
	shr.u32 	%r56, %r55, 5;
	mul.wide.u32 	%rd37, %r56, 4;
	sub.s64 	%rd11, %rd2, %rd37;
	ld.local.u32 	%r100, [%rd11+24];
	ld.local.u32 	%r101, [%rd11+20];
	setp.eq.s32 	%p6, %r12, 0;
	@%p6 bra 	$L__BB1_11;
	shf.l.wrap.b32 	%r100, %r101, %r100, %r12;
	ld.local.u32 	%r57, [%rd11+16];
	shf.l.wrap.b32 	%r101, %r57, %r101, %r12;
$L__BB1_11:
	shr.u32 	%r58, %r100, 30;
	shf.l.wrap.b32 	%r59, %r101, %r100, 2;
	shl.b32 	%r60, %r101, 2;
	shr.u32 	%r61, %r59, 31;
	add.s32 	%r62, %r61, %r58;
	neg.s32 	%r63, %r62;
	setp.lt.s32 	%p7, %r8, 0;
	selp.b32 	%r102, %r63, %r62, %p7;
	xor.b32  	%r64, %r59, %r8;
	shr.s32 	%r65, %r59, 31;
	xor.b32  	%r66, %r65, %r59;
	xor.b32  	%r67, %r65, %r60;
	cvt.u64.u32 	%rd38, %r66;
	shl.b64 	%rd39, %rd38, 32;
	cvt.u64.u32 	%rd40, %r67;
	or.b64  	%rd41, %rd39, %rd40;
	cvt.rn.f64.s64 	%fd5, %rd41;
	mul.f64 	%fd6, %fd5, 0d3BF921FB54442D19;
	cvt.rn.f32.f64 	%f53, %fd6;
	neg.f32 	%f54, %f53;
	setp.lt.s32 	%p8, %r64, 0;
	selp.f32 	%f97, %f54, %f53, %p8;
	bra.uni 	$L__BB1_13;
$L__BB1_12:
	mov.f32 	%f55, 0f00000000;
	mul.rn.f32 	%f97, %f11, %f55;
	mov.b32 	%r102, 0;
$L__BB1_13:
	setp.ltu.f32 	%p9, %f13, 0f47CE4780;
	add.s32 	%r69, %r102, 1;
	mul.rn.f32 	%f56, %f97, %f97;
	and.b32  	%r70, %r102, 1;
	setp.eq.b32 	%p10, %r70, 1;
	selp.f32 	%f57, %f97, 0f3F800000, %p10;
	fma.rn.f32 	%f58, %f56, %f57, 0f00000000;
	fma.rn.f32 	%f59, %f56, 0f37CBAC00, 0fBAB607ED;
	selp.f32 	%f60, 0fB94D4153, %f59, %p10;
	selp.f32 	%f61, 0f3C0885E4, 0f3D2AAABB, %p10;
	fma.rn.f32 	%f62, %f60, %f56, %f61;
	selp.f32 	%f63, 0fBE2AAAA8, 0fBEFFFFFF, %p10;
	fma.rn.f32 	%f64, %f62, %f56, %f63;
	fma.rn.f32 	%f65, %f64, %f58, %f57;
	and.b32  	%r71, %r69, 2;
	setp.eq.s32 	%p11, %r71, 0;
	mov.f32 	%f66, 0f00000000;
	sub.f32 	%f67, %f66, %f65;
	selp.f32 	%f17, %f65, %f67, %p11;
	@%p9 bra 	$L__BB1_21;
	setp.eq.f32 	%p12, %f13, 0f7F800000;
	@%p12 bra 	$L__BB1_20;
	mov.b32 	%r21, %f11;
	shl.b32 	%r73, %r21, 8;
	or.b32  	%r22, %r73, -2147483648;
	mov.b64 	%rd64, 0;
	mov.b32 	%r103, 0;
$L__BB1_16:
	.pragma "nounroll";
	mul.wide.u32 	%rd43, %r103, 4;
	add.s64 	%rd45, %rd44, %rd43;
	ld.global.nc.u32 	%r74, [%rd45];
	mad.wide.u32 	%rd46, %r74, %r22, %rd64;
	shr.u64 	%rd64, %rd46, 32;
	add.s64 	%rd47, %rd1, %rd43;
	st.local.u32 	[%rd47], %rd46;
	add.s32 	%r103, %r103, 1;
	setp.ne.s32 	%p13, %r103, 6;
	@%p13 bra 	$L__BB1_16;
	shr.u32 	%r75, %r21, 23;
	st.local.u32 	[%rd1+24], %rd64;
	and.b32  	%r25, %r75, 31;
	and.b32  	%r76, %r75, 224;
	add.s32 	%r77, %r76, -128;
	shr.u32 	%r78, %r77, 5;
	mul.wide.u32 	%rd48, %r78, 4;
	sub.s64 	%rd14, %rd1, %rd48;
	ld.local.u32 	%r104, [%rd14+24];
	ld.local.u32 	%r105, [%rd14+20];
	setp.eq.s32 	%p14, %r25, 0;
	@%p14 bra 	$L__BB1_19;
	shf.l.wrap.b32 	%r104, %r105, %r104, %r25;
	ld.local.u32 	%r79, [%rd14+16];
	shf.l.wrap.b32 	%r105, %r79, %r105, %r25;
$L__BB1_19:
	shr.u32 	%r80, %r104, 30;
	shf.l.wrap.b32 	%r81, %r105, %r104, 2;
	shl.b32 	%r82, %r105, 2;
	shr.u32 	%r83, %r81, 31;
	add.s32 	%r84, %r83, %r80;
	neg.s32 	%r85, %r84;
	setp.lt.s32 	%p15, %r21, 0;
	selp.b32 	%r106, %r85, %r84, %p15;
	xor.b32  	%r86, %r81, %r21;
	shr.s32 	%r87, %r81, 31;
	xor.b32  	%r88, %r87, %r81;
	xor.b32  	%r89, %r87, %r82;
	cvt.u64.u32 	%rd49, %r88;
	shl.b64 	%rd50, %rd49, 32;
	cvt.u64.u32 	%rd51, %r89;
	or.b64  	%rd52, %rd50, %rd51;
	cvt.rn.f64.s64 	%fd7, %rd52;
	mul.f64 	%fd8, %fd7, 0d3BF921FB54442D19;
	cvt.rn.f32.f64 	%f68, %fd8;
	neg.f32 	%f69, %f68;
	setp.lt.s32 	%p16, %r86, 0;
	selp.f32 	%f98, %f69, %f68, %p16;
	bra.uni 	$L__BB1_21;
$L__BB1_20:
	mov.f32 	%f70, 0f00000000;
	mul.rn.f32 	%f98, %f11, %f70;
	mov.b32 	%r106, 0;
$L__BB1_21:
	mul.rn.f32 	%f71, %f98, %f98;
	and.b32  	%r91, %r106, 1;
	setp.eq.b32 	%p17, %r91, 1;
	selp.f32 	%f72, 0f3F800000, %f98, %p17;
	fma.rn.f32 	%f73, %f71, %f72, 0f00000000;
	fma.rn.f32 	%f74, %f71, 0f37CBAC00, 0fBAB607ED;
	selp.f32 	%f75, %f74, 0fB94D4153, %p17;
	selp.f32 	%f76, 0f3D2AAABB, 0f3C0885E4, %p17;
	fma.rn.f32 	%f77, %f75, %f71, %f76;
	selp.f32 	%f78, 0fBEFFFFFF, 0fBE2AAAA8, %p17;
	fma.rn.f32 	%f79, %f77, %f71, %f78;
	fma.rn.f32 	%f80, %f79, %f73, %f72;
	and.b32  	%r92, %r106, 2;
	setp.eq.s32 	%p18, %r92, 0;
	mov.f32 	%f81, 0f00000000;
	sub.f32 	%f82, %f81, %f80;
	selp.f32 	%f83, %f80, %f82, %p18;
	add.s32 	%r93, %r98, %r5;
	mul.wide.s32 	%rd53, %r93, 8;
	add.s64 	%rd54, %rd4, %rd53;
	ld.global.v2.f32 	{%f84, %f85}, [%rd54];
	mul.f32 	%f86, %f17, %f84;
	mul.f32 	%f87, %f85, %f83;
	sub.f32 	%f88, %f86, %f87;
	mul.f32 	%f89, %f84, %f83;
	fma.rn.f32 	%f90, %f17, %f85, %f89;
	add.f32 	%f96, %f96, %f88;
	add.f32 	%f95, %f95, %f90;
	add.s32 	%r98, %r98, 1;
	setp.ne.s32 	%p19, %r98, %r39;
	@%p19 bra 	$L__BB1_5;
	add.s32 	%r97, %r97, 1;
	setp.ne.s32 	%p20, %r97, %r37;
	@%p20 bra 	$L__BB1_4;
	ld.param.u32 	%r95, [holo_reco_sfcw_time_domain_custom_positions_param_3];
	add.s32 	%r96, %r96, 1;
	setp.ne.s32 	%p21, %r96, %r95;
	@%p21 bra 	$L__BB1_3;
$L__BB1_24:
	ld.param.u64 	%rd60, [holo_reco_sfcw_time_domain_custom_positions_param_6];
	cvta.to.global.u64 	%rd55, %rd60;
	mul.wide.s32 	%rd56, %r1, 8;
	add.s64 	%rd57, %rd55, %rd56;
	st.global.v2.f32 	[%rd57], {%f96, %f95};
$L__BB1_25:
	ret;

}
	// .globl	holo_reco_sfcw_time_domain_custom_positions_noaggregate
.visible .entry holo_reco_sfcw_time_domain_custom_positions_noaggregate(
	.param .u64 .ptr .align 1 holo_reco_sfcw_time_domain_custom_positions_noaggregate_param_0,
	.param .u32 holo_reco_sfcw_time_domain_custom_positions_noaggregate_param_1,
	.param .u64 .ptr .align 1 holo_reco_sfcw_time_domain_custom_positions_noaggregate_param_2,
	.param .u32 holo_reco_sfcw_time_domain_custom_positions_noaggregate_param_3,
	.param .u64 .ptr .align 1 holo_reco_sfcw_time_domain_custom_positions_noaggregate_param_4,
	.param .u32 holo_reco_sfcw_time_domain_custom_positions_noaggregate_param_5,
	.param .u64 .ptr .align 1 holo_reco_sfcw_time_domain_custom_positions_noaggregate_param_6,
	.param .u64 .ptr .align 1 holo_reco_sfcw_time_domain_custom_positions_noaggregate_param_7,
	.param .u32 holo_reco_sfcw_time_domain_custom_positions_noaggregate_param_8
)
{
	.local .align 4 .b8 	__local_depot2[28];
	.reg .b64 	%SP;
	.reg .b64 	%SPL;
	.reg .pred 	%p<26>;
	.reg .b32 	%r<101>;
	.reg .b32 	%f<136>;
	.reg .b64 	%rd<45>;
	.reg .b64 	%fd<7>;
	// demoted variable
	.shared .align 4 .b8 _ZZ55holo_reco_sfcw_time_domain_custom_positions_noaggregateE15shared_delay_rx[3072];
	// demoted variable
	.shared .align 4 .b8 _ZZ55holo_reco_sfcw_time_domain_custom_positions_noaggregateE15shared_delay_tx[3072];
	mov.u64 	%SPL, __local_depot2;
	ld.param.u64 	%rd9, [holo_reco_sfcw_time_domain_custom_positions_noaggregate_param_0];
	ld.param.u32 	%r29, [holo_reco_sfcw_time_domain_custom_positions_noaggregate_param_1];
	ld.param.u64 	%rd10, [holo_reco_sfcw_time_domain_custom_positions_noaggregate_param_2];
	ld.param.u32 	%r30, [holo_reco_sfcw_time_domain_custom_positions_noaggregate_param_3];
	ld.param.u64 	%rd11, [holo_reco_sfcw_time_domain_custom_positions_noaggregate_param_4];
	ld.param.u32 	%r32, [holo_reco_sfcw_time_domain_custom_positions_noaggregate_param_5];
	ld.param.u32 	%r31, [holo_reco_sfcw_time_domain_custom_positions_noaggregate_param_8];
	add.u64 	%rd1, %SPL, 0;
	mov.u32 	%r1, %tid.y;
	mov.u32 	%r33, %ctaid.y;
	mov.u32 	%r34, %ntid.y;
	mad.lo.s32 	%r2, %r33, %r34, %r1;
	setp.ge.s32 	%p1, %r2, %r32;
	@%p1 bra 	$L__BB2_17;
	cvta.to.global.u64 	%rd15, %rd11;
	cvta.to.global.u64 	%rd16, %rd10;
	cvta.to.global.u64 	%rd17, %rd9;
	mul.wide.u32 	%rd18, %r2, 12;
	add.s64 	%rd19, %rd15, %rd18;
	ld.global.f32 	%f18, [%rd19];
	ld.global.f32 	%f19, [%rd19+4];
	ld.global.f32 	%f20, [%rd19+8];
	mov.u32 	%r3, %tid.x;
	mul.wide.u32 	%rd20, %r3, 12;
	add.s64 	%rd21, %rd16, %rd20;
	ld.global.f32 	%f21, [%rd21];
	sub.f32 	%f22, %f18, %f21;
	ld.global.f32 	%f23, [%rd21+4];
	sub.f32 	%f24, %f19, %f23;
	ld.global.f32 	%f25, [%rd21+8];
	sub.f32 	%f26, %f20, %f25;
	mul.f32 	%f27, %f24, %f24;
	fma.rn.f32 	%f28, %f22, %f22, %f27;
	fma.rn.f32 	%f29, %f26, %f26, %f28;
	sqrt.rn.f32 	%f30, %f29;
	mul.lo.s32 	%r35, %r1, 384;
	mov.u32 	%r36, _ZZ55holo_reco_sfcw_time_domain_custom_positions_noaggregateE15shared_delay_rx;
	add.s32 	%r4, %r36, %r35;
	shl.b32 	%r37, %r3, 2;
	add.s32 	%r38, %r4, %r37;
	st.shared.f32 	[%r38], %f30;
	ld.global.f32 	%f31, [%rd21+384];
	sub.f32 	%f32, %f18, %f31;
	ld.global.f32 	%f33, [%rd21+388];
	sub.f32 	%f34, %f19, %f33;
	ld.global.f32 	%f35, [%rd21+392];
	sub.f32 	%f36, %f20, %f35;
	mul.f32 	%f37, %f34, %f34;
	fma.rn.f32 	%f38, %f32, %f32, %f37;
	fma.rn.f32 	%f39, %f36, %f36, %f38;
	sqrt.rn.f32 	%f40, %f39;
	st.shared.f32 	[%r38+128], %f40;
	ld.global.f32 	%f41, [%rd21+768];
	sub.f32 	%f42, %f18, %f41;
	ld.global.f32 	%f43, [%rd21+772];
	sub.f32 	%f44, %f19, %f43;
	ld.global.f32 	%f45, [%rd21+776];
	sub.f32 	%f46, %f20, %f45;
	mul.f32 	%f47, %f44, %f44;
	fma.rn.f32 	%f48, %f42, %f42, %f47;
	fma.rn.f32 	%f49, %f46, %f46, %f48;
	sqrt.rn.f32 	%f50, %f49;
	st.shared.f32 	[%r38+256], %f50;
	add.s64 	%rd22, %rd17, %rd20;
	ld.global.f32 	%f51, [%rd22];
	sub.f32 	%f52, %f18, %f51;
	ld.global.f32 	%f53, [%rd22+4];
	sub.f32 	%f54, %f19, %f53;
	ld.global.f32 	%f55, [%rd22+8];
	sub.f32 	%f56, %f20, %f55;
	mul.f32 	%f57, %f54, %f54;
	fma.rn.f32 	%f58, %f52, %f52, %f57;
	fma.rn.f32 	%f59, %f56, %f56, %f58;
	sqrt.rn.f32 	%f60, %f59;
	mov.u32 	%r39, _ZZ55holo_reco_sfcw_time_domain_custom_positions_noaggregateE15shared_delay_tx;
	add.s32 	%r5, %r39, %r35;
	add.s32 	%r40, %r5, %r37;
	st.shared.f32 	[%r40], %f60;
	ld.global.f32 	%f61, [%rd22+384];
	sub.f32 	%f62, %f18, %f61;
	ld.global.f32 	%f63, [%rd22+388];
	sub.f32 	%f64, %f19, %f63;
	ld.global.f32 	%f65, [%rd22+392];
	sub.f32 	%f66, %f20, %f65;
	mul.f32 	%f67, %f64, %f64;
	fma.rn.f32 	%f68, %f62, %f62, %f67;
	fma.rn.f32 	%f69, %f66, %f66, %f68;
	sqrt.rn.f32 	%f70, %f69;
	st.shared.f32 	[%r40+128], %f70;
	ld.global.f32 	%f71, [%rd22+768];
	sub.f32 	%f72, %f18, %f71;
	ld.global.f32 	%f73, [%rd22+772];
	sub.f32 	%f74, %f19, %f73;
	ld.global.f32 	%f75, [%rd22+776];
	sub.f32 	%f76, %f20, %f75;
	mul.f32 	%f77, %f74, %f74;
	fma.rn.f32 	%f78, %f72, %f72, %f77;
	fma.rn.f32 	%f79, %f76, %f76, %f78;
	sqrt.rn.f32 	%f80, %f79;
	st.shared.f32 	[%r40+256], %f80;
	mul.lo.s32 	%r6, %r30, %r29;
	setp.lt.s32 	%p2, %r6, 1;
	@%p2 bra 	$L__BB2_17;
	mul.lo.s32 	%r7, %r30, %r2;
	mov.b32 	%r95, 0;
	mov.u64 	%rd24, frequencies;
	mov.u64 	%rd29, __cudart_i2opi_f;
$L__BB2_3:
	setp.ge.s32 	%p3, %r3, %r31;
	mul.hi.u32 	%r42, %r95, -1370734243;
	shr.u32 	%r9, %r42, 6;
	mul.lo.s32 	%r43, %r9, 94;
	sub.s32 	%r10, %r95, %r43;
	mov.f32 	%f134, 0f3A83126F;
	mov.f32 	%f135, %f134;
	@%p3 bra 	$L__BB2_14;
	shl.b32 	%r44, %r9, 2;
	add.s32 	%r45, %r4, %r44;
	ld.shared.f32 	%f83, [%r45];
	shl.b32 	%r46, %r10, 2;
	add.s32 	%r47, %r5, %r46;
	ld.shared.f32 	%f84, [%r47];
	add.f32 	%f1, %f83, %f84;
	mad.lo.s32 	%r48, %r9, %r29, %r10;
	mul.lo.s32 	%r11, %r48, %r31;
	mov.f32 	%f135, 0f3A83126F;
	mov.f32 	%f134, %f135;
	mov.u32 	%r96, %r3;
$L__BB2_5:
	ld.param.u64 	%rd41, [holo_reco_sfcw_time_domain_custom_positions_noaggregate_param_7];
	mul.wide.u32 	%rd23, %r96, 4;
	add.s64 	%rd25, %rd24, %rd23;
	ld.const.f32 	%f85, [%rd25];
	add.s32 	%r49, %r96, %r11;
	cvta.to.global.u64 	%rd26, %rd41;
	mul.wide.s32 	%rd27, %r49, 8;
	add.s64 	%rd28, %rd26, %rd27;
	ld.global.v2.f32 	{%f5, %f4}, [%rd28];
	mul.f32 	%f6, %f85, %f1;
	mul.f32 	%f86, %f6, 0f3F22F983;
	cvt.rni.s32.f32 	%r100, %f86;
	cvt.rn.f32.s32 	%f87, %r100;
	fma.rn.f32 	%f88, %f87, 0fBFC90FDA, %f6;
	fma.rn.f32 	%f89, %f87, 0fB3A22168, %f88;
	fma.rn.f32 	%f133, %f87, 0fA7C234C5, %f89;
	abs.f32 	%f8, %f6;
	setp.ltu.f32 	%p4, %f8, 0f47CE4780;
	@%p4 bra 	$L__BB2_13;
	setp.neu.f32 	%p5, %f8, 0f7F800000;
	@%p5 bra 	$L__BB2_8;
	mov.f32 	%f92, 0f00000000;
	mul.rn.f32 	%f133, %f6, %f92;
	mov.b32 	%r100, 0;
	bra.uni 	$L__BB2_13;
$L__BB2_8:
	mov.b32 	%r14, %f6;
	shl.b32 	%r51, %r14, 8;
	or.b32  	%r15, %r51, -2147483648;
	mov.b64 	%rd44, 0;
	mov.b32 	%r97, 0;
	mov.u64 	%rd42, %rd29;
	mov.u64 	%rd43, %rd1;
$L__BB2_9:
	.pragma "nounroll";
	ld.global.nc.u32 	%r52, [%rd42];
	mad.wide.u32 	%rd31, %r52, %r15, %rd44;
	shr.u64 	%rd44, %rd31, 32;
	st.local.u32 	[%rd43], %rd31;
	add.s32 	%r97, %r97, 1;
	add.s64 	%rd43, %rd43, 4;
	add.s64 	%rd42, %rd42, 4;
	setp.ne.s32 	%p6, %r97, 6;
	@%p6 bra 	$L__BB2_9;
	shr.u32 	%r53, %r14, 23;
	st.local.u32 	[%rd1+24], %rd44;
	and.b32  	%r18, %r53, 31;
	and.b32  	%r54, %r53, 224;
	add.s32 	%r55, %r54, -128;
	shr.u32 	%r56, %r55, 5;
	mul.wide.u32 	%rd32, %r56, 4;
	sub.s64 	%rd8, %rd1, %rd32;
	ld.local.u32 	%r98, [%rd8+24];
	ld.local.u32 	%r99, [%rd8+20];
	setp.eq.s32 	%p7, %r18, 0;
	@%p7 bra 	$L__BB2_12;
	shf.l.wrap.b32 	%r98, %r99, %r98, %r18;
	ld.local.u32 	%r57, [%rd8+16];
	shf.l.wrap.b32 	%r99, %r57, %r99, %r18;
$L__BB2_12:
	shr.u32 	%r58, %r98, 30;
	shf.l.wrap.b32 	%r59, %r99, %r98, 2;
	shl.b32 	%r60, %r99, 2;
	shr.u32 	%r61, %r59, 31;
	add.s32 	%r62, %r61, %r58;
	neg.s32 	%r63, %r62;
	setp.lt.s32 	%p8, %r14, 0;
	selp.b32 	%r100, %r63, %r62, %p8;
	xor.b32  	%r64, %r59, %r14;
	shr.s32 	%r65, %r59, 31;
	xor.b32  	%r66, %r65, %r59;
	xor.b32  	%r67, %r65, %r60;
	cvt.u64.u32 	%rd33, %r66;
	shl.b64 	%rd34, %rd33, 32;
	cvt.u64.u32 	%rd35, %r67;
	or.b64  	%rd36, %rd34, %rd35;
	cvt.rn.f64.s64 	%fd1, %rd36;
	mul.f64 	%fd2, %fd1, 0d3BF921FB54442D19;
	cvt.rn.f32.f64 	%f90, %fd2;
	neg.f32 	%f91, %f90;
	setp.lt.s32 	%p9, %r64, 0;
	selp.f32 	%f133, %f91, %f90, %p9;
$L__BB2_13:
	mul.f32 	%f93, %f133, %f133;
	fma.rn.f32 	%f94, %f93, 0f37CBAC00, 0fBAB607ED;
	fma.rn.f32 	%f95, %f94, %f93, 0f3D2AAABB;
	fma.rn.f32 	%f96, %f95, %f93, 0fBEFFFFFF;
	fma.rn.f32 	%f97, %f96, %f93, 0f3F800000;
	fma.rn.f32 	%f98, %f93, %f133, 0f00000000;
	fma.rn.f32 	%f99, %f93, 0fB94D4153, 0f3C0885E4;
	fma.rn.f32 	%f100, %f99, %f93, 0fBE2AAAA8;
	fma.rn.f32 	%f101, %f100, %f98, %f133;
	and.b32  	%r69, %r100, 1;
	setp.eq.b32 	%p10, %r69, 1;
	selp.f32 	%f102, %f97, %f101, %p10;
	selp.f32 	%f103, %f101, %f97, %p10;
	and.b32  	%r70, %r100, 2;
	setp.eq.s32 	%p11, %r70, 0;
	neg.f32 	%f104, %f102;
	selp.f32 	%f105, %f102, %f104, %p11;
	add.s32 	%r71, %r100, 1;
	and.b32  	%r72, %r71, 2;
	setp.eq.s32 	%p12, %r72, 0;
	neg.f32 	%f106, %f103;
	selp.f32 	%f107, %f103, %f106, %p12;
	fma.rn.f32 	%f108, %f5, %f107, %f135;
	mul.f32 	%f109, %f4, %f105;
	sub.f32 	%f135, %f108, %f109;
	fma.rn.f32 	%f110, %f5, %f105, %f134;
	fma.rn.f32 	%f134, %f4, %f107, %f110;
	add.s32 	%r96, %r96, 32;
	setp.lt.s32 	%p13, %r96, %r31;
	@%p13 bra 	$L__BB2_5;
$L__BB2_14:
	setp.ne.s32 	%p14, %r3, 0;
	mov.b32 	%r73, %f135;
	shfl.sync.down.b32	%r74|%p15, %r73, 16, 31, -1;
	mov.b32 	%f111, %r74;
	add.f32 	%f112, %f135, %f111;
	mov.b32 	%r75, %f134;
	shfl.sync.down.b32	%r76|%p16, %r75, 16, 31, -1;
	mov.b32 	%f113, %r76;
	add.f32 	%f114, %f134, %f113;
	mov.b32 	%r77, %f112;
	shfl.sync.down.b32	%r78|%p17, %r77, 8, 31, -1;
	mov.b32 	%f115, %r78;
	add.f32 	%f116, %f112, %f115;
	mov.b32 	%r79, %f114;
	shfl.sync.down.b32	%r80|%p18, %r79, 8, 31, -1;
	mov.b32 	%f117, %r80;
	add.f32 	%f118, %f114, %f117;
	mov.b32 	%r81, %f116;
	shfl.sync.down.b32	%r82|%p19, %r81, 4, 31, -1;
	mov.b32 	%f119, %r82;
	add.f32 	%f120, %f116, %f119;
	mov.b32 	%r83, %f118;
	shfl.sync.down.b32	%r84|%p20, %r83, 4, 31, -1;
	mov.b32 	%f121, %r84;
	add.f32 	%f122, %f118, %f121;
	mov.b32 	%r85, %f120;
	shfl.sync.down.b32	%r86|%p21, %r85, 2, 31, -1;
	mov.b32 	%f123, %r86;
	add.f32 	%f124, %f120, %f123;
	mov.b32 	%r87, %f122;
	shfl.sync.down.b32	%r88|%p22, %r87, 2, 31, -1;
	mov.b32 	%f125, %r88;
	add.f32 	%f126, %f122, %f125;
	mov.b32 	%r89, %f124;
	shfl.sync.down.b32	%r90|%p23, %r89, 1, 31, -1;
	mov.b32 	%f127, %r90;
	add.f32 	%f16, %f124, %f127;
	mov.b32 	%r91, %f126;
	shfl.sync.down.b32	%r92|%p24, %r91, 1, 31, -1;
	mov.b32 	%f128, %r92;
	add.f32 	%f17, %f126, %f128;
	@%p14 bra 	$L__BB2_16;
	ld.param.u64 	%rd40, [holo_reco_sfcw_time_domain_custom_positions_noaggregate_param_6];
	cvt.f64.f32 	%fd3, %f17;
	add.f64 	%fd4, %fd3, 0dBF9FBE76C8B43958;
	cvt.rn.f32.f64 	%f129, %fd4;
	cvt.f64.f32 	%fd5, %f16;
	add.f64 	%fd6, %fd5, 0dBF9FBE76C8B43958;
	cvt.rn.f32.f64 	%f130, %fd6;
	add.s32 	%r93, %r9, %r7;
	mad.lo.s32 	%r94, %r93, %r29, %r10;
	cvta.to.global.u64 	%rd37, %rd40;
	mul.wide.s32 	%rd38, %r94, 8;
	add.s64 	%rd39, %rd37, %rd38;
	st.global.v2.f32 	[%rd39], {%f130, %f129};
$L__BB2_16:
	add.s32 	%r95, %r95, 1;
	setp.ne.s32 	%p25, %r95, %r6;
	@%p25 bra 	$L__BB2_3;
$L__BB2_17:
	ret;

}
	// .globl	holo_reco_sfcw_time_domain_custom_positions_hypotheses
.visible .entry holo_reco_sfcw_time_domain_custom_positions_hypotheses(
	.param .u64 .ptr .align 1 holo_reco_sfcw_time_domain_custom_positions_hypotheses_param_0,
	.param .u32 holo_reco_sfcw_time_domain_custom_positions_hypotheses_param_1,
	.param .u64 .ptr .align 1 holo_reco_sfcw_time_domain_custom_positions_hypotheses_param_2,
	.param .u32 holo_reco_sfcw_time_domain_custom_positions_hypotheses_param_3,
	.param .u64 .ptr .align 1 holo_reco_sfcw_time_domain_custom_positions_hypotheses_param_4,
	.param .u32 holo_reco_sfcw_time_domain_custom_positions_hypotheses_param_5,
	.param .u64 .ptr .align 1 holo_reco_sfcw_time_domain_custom_positions_hypotheses_param_6,
	.param .u64 .ptr .align 1 holo_reco_sfcw_time_domain_custom_positions_hypotheses_param_7,
	.param .u32 holo_reco_sfcw_time_domain_custom_positions_hypotheses_param_8
)
{
	.local .align 4 .b8 	__local_depot3[28];
	.reg .b64 	%SP;
	.reg .b64 	%SPL;
	.reg .pred 	%p<26>;
	.reg .b32 	%r<98>;
	.reg .b32 	%f<131>;
	.reg .b64 	%rd<39>;
	.reg .b64 	%fd<7>;
	// demoted variable
	.shared .align 4 .b8 _ZZ54holo_reco_sfcw_time_domain_custom_positions_hypothesesE15shared_delay_rx[3072];
	// demoted variable
	.shared .align 4 .b8 _ZZ54holo_reco_sfcw_time_domain_custom_positions_hypothesesE15shared_delay_tx[3072];
	mov.u64 	%SPL, __local_depot3;
	ld.param.u64 	%rd10, [holo_reco_sfcw_time_domain_custom_positions_hypotheses_param_0];
	ld.param.u32 	%r28, [holo_reco_sfcw_time_domain_custom_positions_hypotheses_param_1];
	ld.param.u64 	%rd11, [holo_reco_sfcw_time_domain_custom_positions_hypotheses_param_2];
	ld.param.u32 	%r29, [holo_reco_sfcw_time_domain_custom_positions_hypotheses_param_3];
	ld.param.u64 	%rd12, [holo_reco_sfcw_time_domain_custom_positions_hypotheses_param_4];
	ld.param.u32 	%r31, [holo_reco_sfcw_time_domain_custom_positions_hypotheses_param_5];
	ld.param.u64 	%rd13, [holo_reco_sfcw_time_domain_custom_positions_hypotheses_param_6];
	ld.param.u32 	%r30, [holo_reco_sfcw_time_domain_custom_positions_hypotheses_param_8];
	add.u64 	%rd1, %SPL, 0;
	mov.u32 	%r1, %tid.y;
	mov.u32 	%r32, %ctaid.y;
	mov.u32 	%r33, %ntid.y;
	mad.lo.s32 	%r2, %r32, %r33, %r1;
	setp.ge.s32 	%p1, %r2, %r31;
	@%p1 bra 	$L__BB3_17;
	cvta.to.global.u64 	%rd15, %rd12;
	cvta.to.global.u64 	%rd16, %rd11;
	cvta.to.global.u64 	%rd17, %rd10;
	mul.wide.u32 	%rd18, %r2, 12;
	add.s64 	%rd19, %rd15, %rd18;
	ld.global.f32 	%f16, [%rd19];
	ld.global.f32 	%f17, [%rd19+4];
	ld.global.f32 	%f18, [%rd19+8];
	mov.u32 	%r3, %tid.x;
	mul.wide.u32 	%rd20, %r3, 12;
	add.s64 	%rd21, %rd16, %rd20;
	ld.global.f32 	%f19, [%rd21];
	sub.f32 	%f20, %f16, %f19;
	ld.global.f32 	%f21, [%rd21+4];
	sub.f32 	%f22, %f17, %f21;
	ld.global.f32 	%f23, [%rd21+8];
	sub.f32 	%f24, %f18, %f23;
	mul.f32 	%f25, %f22, %f22;
	fma.rn.f32 	%f26, %f20, %f20, %f25;
	fma.rn.f32 	%f27, %f24, %f24, %f26;
	sqrt.rn.f32 	%f28, %f27;
	mul.lo.s32 	%r34, %r1, 384;
	mov.u32 	%r35, _ZZ54holo_reco_sfcw_time_domain_custom_positions_hypothesesE15shared_delay_rx;
	add.s32 	%r4, %r35, %r34;
	shl.b32 	%r36, %r3, 2;
	add.s32 	%r37, %r4, %r36;
	st.shared.f32 	[%r37], %f28;
	ld.global.f32 	%f29, [%rd21+384];
	sub.f32 	%f30, %f16, %f29;
	ld.global.f32 	%f31, [%rd21+388];
	sub.f32 	%f32, %f17, %f31;
	ld.global.f32 	%f33, [%rd21+392];
	sub.f32 	%f34, %f18, %f33;
	mul.f32 	%f35, %f32, %f32;
	fma.rn.f32 	%f36, %f30, %f30, %f35;
	fma.rn.f32 	%f37, %f34, %f34, %f36;
	sqrt.rn.f32 	%f38, %f37;
	st.shared.f32 	[%r37+128], %f38;
	ld.global.f32 	%f39, [%rd21+768];
	sub.f32 	%f40, %f16, %f39;
	ld.global.f32 	%f41, [%rd21+772];
	sub.f32 	%f42, %f17, %f41;
	ld.global.f32 	%f43, [%rd21+776];
	sub.f32 	%f44, %f18, %f43;
	mul.f32 	%f45, %f42, %f42;
	fma.rn.f32 	%f46, %f40, %f40, %f45;
	fma.rn.f32 	%f47, %f44, %f44, %f46;
	sqrt.rn.f32 	%f48, %f47;
	st.shared.f32 	[%r37+256], %f48;
	add.s64 	%rd22, %rd17, %rd20;
	ld.global.f32 	%f49, [%rd22];
	sub.f32 	%f50, %f16, %f49;
	ld.global.f32 	%f51, [%rd22+4];
	sub.f32 	%f52, %f17, %f51;
	ld.global.f32 	%f53, [%rd22+8];
	sub.f32 	%f54, %f18, %f53;
	mul.f32 	%f55, %f52, %f52;
	fma.rn.f32 	%f56, %f50, %f50, %f55;
	fma.rn.f32 	%f57, %f54, %f54, %f56;
	sqrt.rn.f32 	%f58, %f57;
	mov.u32 	%r38, _ZZ54holo_reco_sfcw_time_domain_custom_positions_hypothesesE15shared_delay_tx;
	add.s32 	%r5, %r38, %r34;
	add.s32 	%r39, %r5, %r36;
	st.shared.f32 	[%r39], %f58;
	ld.global.f32 	%f59, [%rd22+384];
	sub.f32 	%f60, %f16, %f59;
	ld.global.f32 	%f61, [%rd22+388];
	sub.f32 	%f62, %f17, %f61;
	ld.global.f32 	%f63, [%rd22+392];
	sub.f32 	%f64, %f18, %f63;
	mul.f32 	%f65, %f62, %f62;
	fma.rn.f32 	%f66, %f60, %f60, %f65;
	fma.rn.f32 	%f67, %f64, %f64, %f66;
	sqrt.rn.f32 	%f68, %f67;
	st.shared.f32 	[%r39+128], %f68;
	ld.global.f32 	%f69, [%rd22+768];
	sub.f32 	%f70, %f16, %f69;
	ld.global.f32 	%f71, [%rd22+772];
	sub.f32 	%f72, %f17, %f71;
	ld.global.f32 	%f73, [%rd22+776];
	sub.f32 	%f74, %f18, %f73;
	mul.f32 	%f75, %f72, %f72;
	fma.rn.f32 	%f76, %f70, %f70, %f75;
	fma.rn.f32 	%f77, %f74, %f74, %f76;
	sqrt.rn.f32 	%f78, %f77;
	st.shared.f32 	[%r39+256], %f78;
	mul.lo.s32 	%r6, %r29, %r28;
	setp.lt.s32 	%p2, %r6, 1;
	@%p2 bra 	$L__BB3_17;
	mul.lo.s32 	%r7, %r29, %r2;
	cvta.to.global.u64 	%rd2, %rd13;
	mov.b32 	%r92, 0;
	mov.u64 	%rd24, frequencies;
$L__BB3_3:
	setp.ge.s32 	%p3, %r3, %r30;
	mul.hi.u32 	%r41, %r92, -1370734243;
	shr.u32 	%r9, %r41, 6;
	mul.lo.s32 	%r42, %r9, 94;
	sub.s32 	%r10, %r92, %r42;
	mov.f32 	%f129, 0f3A83126F;
	mov.f32 	%f130, %f129;
	@%p3 bra 	$L__BB3_14;
	shl.b32 	%r43, %r9, 2;
	add.s32 	%r44, %r4, %r43;
	ld.shared.f32 	%f81, [%r44];
	shl.b32 	%r45, %r10, 2;
	add.s32 	%r46, %r5, %r45;
	ld.shared.f32 	%f82, [%r46];
	add.f32 	%f1, %f81, %f82;
	mov.f32 	%f130, 0f3A83126F;
	mov.f32 	%f129, %f130;
	mov.u32 	%r93, %r3;
$L__BB3_5:
	mul.wide.u32 	%rd23, %r93, 4;
	add.s64 	%rd25, %rd24, %rd23;
	ld.const.f32 	%f83, [%rd25];
	mul.f32 	%f4, %f83, %f1;
	mul.f32 	%f84, %f4, 0f3F22F983;
	cvt.rni.s32.f32 	%r97, %f84;
	cvt.rn.f32.s32 	%f85, %r97;
	fma.rn.f32 	%f86, %f85, 0fBFC90FDA, %f4;
	fma.rn.f32 	%f87, %f85, 0fB3A22168, %f86;
	fma.rn.f32 	%f128, %f85, 0fA7C234C5, %f87;
	abs.f32 	%f6, %f4;
	setp.ltu.f32 	%p4, %f6, 0f47CE4780;
	@%p4 bra 	$L__BB3_13;
	setp.neu.f32 	%p5, %f6, 0f7F800000;
	@%p5 bra 	$L__BB3_8;
	mov.f32 	%f90, 0f00000000;
	mul.rn.f32 	%f128, %f4, %f90;
	mov.b32 	%r97, 0;
	bra.uni 	$L__BB3_13;
$L__BB3_8:
	mov.b32 	%r13, %f4;
	shl.b32 	%r48, %r13, 8;
	or.b32  	%r14, %r48, -2147483648;
	mov.b64 	%rd38, 0;
	mov.b32 	%r94, 0;
	mov.u64 	%rd36, __cudart_i2opi_f;
	mov.u64 	%rd37, %rd1;
$L__BB3_9:
	.pragma "nounroll";
	ld.global.nc.u32 	%r49, [%rd36];
	mad.wide.u32 	%rd28, %r49, %r14, %rd38;
	shr.u64 	%rd38, %rd28, 32;
	st.local.u32 	[%rd37], %rd28;
	add.s32 	%r94, %r94, 1;
	add.s64 	%rd37, %rd37, 4;
	add.s64 	%rd36, %rd36, 4;
	setp.ne.s32 	%p6, %r94, 6;
	@%p6 bra 	$L__BB3_9;
	shr.u32 	%r50, %r13, 23;
	st.local.u32 	[%rd1+24], %rd38;
	and.b32  	%r17, %r50, 31;
	and.b32  	%r51, %r50, 224;
	add.s32 	%r52, %r51, -128;
	shr.u32 	%r53, %r52, 5;
	mul.wide.u32 	%rd29, %r53, 4;
	sub.s64 	%rd9, %rd1, %rd29;
	ld.local.u32 	%r95, [%rd9+24];
	ld.local.u32 	%r96, [%rd9+20];
	setp.eq.s32 	%p7, %r17, 0;
	@%p7 bra 	$L__BB3_12;
	shf.l.wrap.b32 	%r95, %r96, %r95, %r17;
	ld.local.u32 	%r54, [%rd9+16];
	shf.l.wrap.b32 	%r96, %r54, %r96, %r17;
$L__BB3_12:
	shr.u32 	%r55, %r95, 30;
	shf.l.wrap.b32 	%r56, %r96, %r95, 2;
	shl.b32 	%r57, %r96, 2;
	shr.u32 	%r58, %r56, 31;
	add.s32 	%r59, %r58, %r55;
	neg.s32 	%r60, %r59;
	setp.lt.s32 	%p8, %r13, 0;
	selp.b32 	%r97, %r60, %r59, %p8;
	xor.b32  	%r61, %r56, %r13;
	shr.s32 	%r62, %r56, 31;
	xor.b32  	%r63, %r62, %r56;
	xor.b32  	%r64, %r62, %r57;
	cvt.u64.u32 	%rd30, %r63;
	shl.b64 	%rd31, %rd30, 32;
	cvt.u64.u32 	%rd32, %r64;
	or.b64  	%rd33, %rd31, %rd32;
	cvt.rn.f64.s64 	%fd1, %rd33;
	mul.f64 	%fd2, %fd1, 0d3BF921FB54442D19;
	cvt.rn.f32.f64 	%f88, %fd2;
	neg.f32 	%f89, %f88;
	setp.lt.s32 	%p9, %r61, 0;
	selp.f32 	%f128, %f89, %f88, %p9;
$L__BB3_13:
	mul.f32 	%f91, %f128, %f128;
	fma.rn.f32 	%f92, %f91, 0f37CBAC00, 0fBAB607ED;
	fma.rn.f32 	%f93, %f92, %f91, 0f3D2AAABB;
	fma.rn.f32 	%f94, %f93, %f91, 0fBEFFFFFF;
	fma.rn.f32 	%f95, %f94, %f91, 0f3F800000;
	fma.rn.f32 	%f96, %f91, %f128, 0f00000000;
	fma.rn.f32 	%f97, %f91, 0fB94D4153, 0f3C0885E4;
	fma.rn.f32 	%f98, %f97, %f91, 0fBE2AAAA8;
	fma.rn.f32 	%f99, %f98, %f96, %f128;
	and.b32  	%r66, %r97, 1;
	setp.eq.b32 	%p10, %r66, 1;
	selp.f32 	%f100, %f95, %f99, %p10;
	selp.f32 	%f101, %f99, %f95, %p10;
	and.b32  	%r67, %r97, 2;
	setp.eq.s32 	%p11, %r67, 0;
	neg.f32 	%f102, %f100;
	selp.f32 	%f103, %f100, %f102, %p11;
	add.s32 	%r68, %r97, 1;
	and.b32  	%r69, %r68, 2;
	setp.eq.s32 	%p12, %r69, 0;
	neg.f32 	%f104, %f101;
	selp.f32 	%f105, %f101, %f104, %p12;
	add.f32 	%f130, %f130, %f105;
	add.f32 	%f129, %f129, %f103;
	add.s32 	%r93, %r93, 32;
	setp.lt.s32 	%p13, %r93, %r30;
	@%p13 bra 	$L__BB3_5;
$L__BB3_14:
	setp.ne.s32 	%p14, %r3, 0;
	mov.b32 	%r70, %f130;
	shfl.sync.down.b32	%r71|%p15, %r70, 16, 31, -1;
	mov.b32 	%f106, %r71;
	add.f32 	%f107, %f130, %f106;
	mov.b32 	%r72, %f129;
	shfl.sync.down.b32	%r73|%p16, %r72, 16, 31, -1;
	mov.b32 	%f108, %r73;
	add.f32 	%f109, %f129, %f108;
	mov.b32 	%r74, %f107;
	shfl.sync.down.b32	%r75|%p17, %r74, 8, 31, -1;
	mov.b32 	%f110, %r75;
	add.f32 	%f111, %f107, %f110;
	mov.b32 	%r76, %f109;
	shfl.sync.down.b32	%r77|%p18, %r76, 8, 31, -1;
	mov.b32 	%f112, %r77;
	add.f32 	%f113, %f109, %f112;
	mov.b32 	%r78, %f111;
	shfl.sync.down.b32	%r79|%p19, %r78, 4, 31, -1;
	mov.b32 	%f114, %r79;
	add.f32 	%f115, %f111, %f114;
	mov.b32 	%r80, %f113;
	shfl.sync.down.b32	%r81|%p20, %r80, 4, 31, -1;
	mov.b32 	%f116, %r81;
	add.f32 	%f117, %f113, %f116;
	mov.b32 	%r82, %f115;
	shfl.sync.down.b32	%r83|%p21, %r82, 2, 31, -1;
	mov.b32 	%f118, %r83;
	add.f32 	%f119, %f115, %f118;
	mov.b32 	%r84, %f117;
	shfl.sync.down.b32	%r85|%p22, %r84, 2, 31, -1;
	mov.b32 	%f120, %r85;
	add.f32 	%f121, %f117, %f120;
	mov.b32 	%r86, %f119;
	shfl.sync.down.b32	%r87|%p23, %r86, 1, 31, -1;
	mov.b32 	%f122, %r87;
	add.f32 	%f14, %f119, %f122;
	mov.b32 	%r88, %f121;
	shfl.sync.down.b32	%r89|%p24, %r88, 1, 31, -1;
	mov.b32 	%f123, %r89;
	add.f32 	%f15, %f121, %f123;
	@%p14 bra 	$L__BB3_16;
	cvt.f64.f32 	%fd3, %f15;
	add.f64 	%fd4, %fd3, 0dBF9FBE76C8B43958;
	cvt.rn.f32.f64 	%f124, %fd4;
	cvt.f64.f32 	%fd5, %f14;
	add.f64 	%fd6, %fd5, 0dBF9FBE76C8B43958;
	cvt.rn.f32.f64 	%f125, %fd6;
	add.s32 	%r90, %r9, %r7;
	mad.lo.s32 	%r91, %r90, %r28, %r10;
	mul.wide.s32 	%rd34, %r91, 8;
	add.s64 	%rd35, %rd2, %rd34;
	st.global.v2.f32 	[%rd35], {%f125, %f124};
$L__BB3_16:
	add.s32 	%r92, %r92, 1;
	setp.ne.s32 	%p25, %r92, %r6;
	@%p25 bra 	$L__BB3_3;
$L__BB3_17:
	ret;

}
	// .globl	holo_reco_sfcw_time_domain_custom_positions_signal
.visible .entry holo_reco_sfcw_time_domain_custom_positions_signal(
	.param .u64 .ptr .align 1 holo_reco_sfcw_time_domain_custom_positions_signal_param_0,
	.param .u32 holo_reco_sfcw_time_domain_custom_positions_signal_param_1,
	.param .u64 .ptr .align 1 holo_reco_sfcw_time_domain_custom_positions_signal_param_2,
	.param .u32 holo_reco_sfcw_time_domain_custom_positions_signal_param_3,
	.param .u64 .ptr .align 1 holo_reco_sfcw_time_domain_custom_positions_signal_param_4,
	.param .u32 holo_reco_sfcw_time_domain_custom_positions_signal_param_5,
	.param .u64 .ptr .align 1 holo_reco_sfcw_time_domain_custom_positions_signal_param_6,
	.param .u64 .ptr .align 1 holo_reco_sfcw_time_domain_custom_positions_signal_param_7,
	.param .u32 holo_reco_sfcw_time_domain_custom_positions_signal_param_8
)
{
	.reg .pred 	%p<25>;
	.reg .b32 	%r<76>;
	.reg .b32 	%f<185>;
	.reg .b64 	%rd<16>;
	.reg .b64 	%fd<5>;

	ld.param.u32 	%r29, [holo_reco_sfcw_time_domain_custom_positions_signal_param_1];
	ld.param.u32 	%r30, [holo_reco_sfcw_time_domain_custom_positions_signal_param_3];
	ld.param.u32 	%r32, [holo_reco_sfcw_time_domain_custom_positions_signal_param_5];
	ld.param.u64 	%rd5, [holo_reco_sfcw_time_domain_custom_positions_signal_param_6];
	ld.param.u64 	%rd6, [holo_reco_sfcw_time_domain_custom_positions_signal_param_7];
	ld.param.u32 	%r31, [holo_reco_sfcw_time_domain_custom_positions_signal_param_8];
	cvta.to.global.u64 	%rd1, %rd6;
	mov.u32 	%r33, %tid.y;
	mov.u32 	%r34, %ctaid.y;
	mov.u32 	%r35, %ntid.y;
	mad.lo.s32 	%r1, %r34, %r35, %r33;
	setp.ge.s32 	%p1, %r1, %r32;
	@%p1 bra 	$L__BB4_20;
	mul.lo.s32 	%r2, %r30, %r29;
	setp.lt.s32 	%p2, %r2, 1;
	@%p2 bra 	$L__BB4_20;
	mov.u32 	%r3, %tid.x;
	mul.lo.s32 	%r4, %r30, %r1;
	not.b32 	%r37, %r3;
	add.s32 	%r5, %r31, %r37;
	shr.u32 	%r38, %r5, 5;
	add.s32 	%r39, %r38, 1;
	and.b32  	%r6, %r39, 15;
	add.s32 	%r7, %r6, -1;
	and.b32  	%r8, %r39, 7;
	add.s32 	%r9, %r8, -1;
	and.b32  	%r10, %r39, 3;
	and.b32  	%r40, %r39, 268435440;
	neg.s32 	%r11, %r40;
	add.s64 	%rd2, %rd1, 2048;
	cvta.to.global.u64 	%rd3, %rd5;
	mov.b32 	%r69, 0;
$L__BB4_3:
	setp.ge.s32 	%p3, %r3, %r31;
	mul.hi.u32 	%r41, %r69, -1370734243;
	shr.u32 	%r13, %r41, 6;
	mul.lo.s32 	%r42, %r13, 94;
	sub.s32 	%r14, %r69, %r42;
	mov.f32 	%f183, 0f3A83126F;
	mov.f32 	%f184, %f183;
	@%p3 bra 	$L__BB4_17;
	setp.lt.u32 	%p4, %r5, 480;
	mad.lo.s32 	%r43, %r13, %r29, %r14;
	mul.lo.s32 	%r15, %r43, %r31;
	mov.f32 	%f184, 0f3A83126F;
	mov.f32 	%f183, %f184;
	mov.u32 	%r75, %r3;
	@%p4 bra 	$L__BB4_7;
	add.s32 	%r73, %r3, %r15;
	mov.f32 	%f184, 0f3A83126F;
	mov.u32 	%r74, %r11;
	mov.u32 	%r75, %r3;
$L__BB4_6:
	.pragma "nounroll";
	mul.wide.s32 	%rd7, %r73, 8;
	add.s64 	%rd8, %rd2, %rd7;
	ld.global.v2.f32 	{%f35, %f36}, [%rd8+-2048];
	add.f32 	%f37, %f184, %f35;
	add.f32 	%f38, %f183, %f36;
	ld.global.v2.f32 	{%f39, %f40}, [%rd8+-1792];
	add.f32 	%f41, %f37, %f39;
	add.f32 	%f42, %f38, %f40;
	ld.global.v2.f32 	{%f43, %f44}, [%rd8+-1536];
	add.f32 	%f45, %f41, %f43;
	add.f32 	%f46, %f42, %f44;
	ld.global.v2.f32 	{%f47, %f48}, [%rd8+-1280];
	add.f32 	%f49, %f45, %f47;
	add.f32 	%f50, %f46, %f48;
	ld.global.v2.f32 	{%f51, %f52}, [%rd8+-1024];
	add.f32 	%f53, %f49, %f51;
	add.f32 	%f54, %f50, %f52;
	ld.global.v2.f32 	{%f55, %f56}, [%rd8+-768];
	add.f32 	%f57, %f53, %f55;
	add.f32 	%f58, %f54, %f56;
	ld.global.v2.f32 	{%f59, %f60}, [%rd8+-512];
	add.f32 	%f61, %f57, %f59;
	add.f32 	%f62, %f58, %f60;
	ld.global.v2.f32 	{%f63, %f64}, [%rd8+-256];
	add.f32 	%f65, %f61, %f63;
	add.f32 	%f66, %f62, %f64;
	ld.global.v2.f32 	{%f67, %f68}, [%rd8];
	add.f32 	%f69, %f65, %f67;
	add.f32 	%f70, %f66, %f68;
	ld.global.v2.f32 	{%f71, %f72}, [%rd8+256];
	add.f32 	%f73, %f69, %f71;
	add.f32 	%f74, %f70, %f72;
	ld.global.v2.f32 	{%f75, %f76}, [%rd8+512];
	add.f32 	%f77, %f73, %f75;
	add.f32 	%f78, %f74, %f76;
	ld.global.v2.f32 	{%f79, %f80}, [%rd8+768];
	add.f32 	%f81, %f77, %f79;
	add.f32 	%f82, %f78, %f80;
	ld.global.v2.f32 	{%f83, %f84}, [%rd8+1024];
	add.f32 	%f85, %f81, %f83;
	add.f32 	%f86, %f82, %f84;
	ld.global.v2.f32 	{%f87, %f88}, [%rd8+1280];
	add.f32 	%f89, %f85, %f87;
	add.f32 	%f90, %f86, %f88;
	ld.global.v2.f32 	{%f91, %f92}, [%rd8+1536];
	add.f32 	%f93, %f89, %f91;
	add.f32 	%f94, %f90, %f92;
	ld.global.v2.f32 	{%f95, %f96}, [%rd8+1792];
	add.f32 	%f184, %f93, %f95;
	add.f32 	%f183, %f94, %f96;
	add.s32 	%r75, %r75, 512;
	add.s32 	%r74, %r74, 16;
	add.s32 	%r73, %r73, 512;
	setp.eq.s32 	%p5, %r74, 0;
	@%p5 bra 	$L__BB4_7;
	bra.uni 	$L__BB4_6;
$L__BB4_7:
	setp.eq.s32 	%p6, %r6, 0;
	@%p6 bra 	$L__BB4_17;
	setp.lt.u32 	%p7, %r7, 7;
	@%p7 bra 	$L__BB4_10;
	add.s32 	%r44, %r75, %r15;
	mul.wide.s32 	%rd9, %r44, 8;
	add.s64 	%rd10, %rd1, %rd9;
	ld.global.v2.f32 	{%f98, %f99}, [%rd10];
	add.f32 	%f100, %f184, %f98;
	add.f32 	%f101, %f183, %f99;
	ld.global.v2.f32 	{%f102, %f103}, [%rd10+256];
	add.f32 	%f104, %f100, %f102;
	add.f32 	%f105, %f101, %f103;
	ld.global.v2.f32 	{%f106, %f107}, [%rd10+512];
	add.f32 	%f108, %f104, %f106;
	add.f32 	%f109, %f105, %f107;
	ld.global.v2.f32 	{%f110, %f111}, [%rd10+768];
	add.f32 	%f112, %f108, %f110;
	add.f32 	%f113, %f109, %f111;
	ld.global.v2.f32 	{%f114, %f115}, [%rd10+1024];
	add.f32 	%f116, %f112, %f114;
	add.f32 	%f117, %f113, %f115;
	ld.global.v2.f32 	{%f118, %f119}, [%rd10+1280];
	add.f32 	%f120, %f116, %f118;
	add.f32 	%f121, %f117, %f119;
	ld.global.v2.f32 	{%f122, %f123}, [%rd10+1536];
	add.f32 	%f124, %f120, %f122;
	add.f32 	%f125, %f121, %f123;
	ld.global.v2.f32 	{%f126, %f127}, [%rd10+1792];
	add.f32 	%f184, %f124, %f126;
	add.f32 	%f183, %f125, %f127;
	add.s32 	%r75, %r75, 256;
$L__BB4_10:
	setp.eq.s32 	%p8, %r8, 0;
	@%p8 bra 	$L__BB4_17;
	setp.lt.u32 	%p9, %r9, 3;
	@%p9 bra 	$L__BB4_13;
	add.s32 	%r45, %r75, %r15;
	mul.wide.s32 	%rd11, %r45, 8;
	add.s64 	%rd12, %rd1, %rd11;
	ld.global.v2.f32 	{%f129, %f130}, [%rd12];
	add.f32 	%f131, %f184, %f129;
	add.f32 	%f132, %f183, %f130;
	ld.global.v2.f32 	{%f133, %f134}, [%rd12+256];
	add.f32 	%f135, %f131, %f133;
	add.f32 	%f136, %f132, %f134;
	ld.global.v2.f32 	{%f137, %f138}, [%rd12+512];
	add.f32 	%f139, %f135, %f137;
	add.f32 	%f140, %f136, %f138;
	ld.global.v2.f32 	{%f141, %f142}, [%rd12+768];
	add.f32 	%f184, %f139, %f141;
	add.f32 	%f183, %f140, %f142;
	add.s32 	%r75, %r75, 128;
$L__BB4_13:
	setp.eq.s32 	%p10, %r10, 0;
	@%p10 bra 	$L__BB4_17;
	setp.eq.s32 	%p11, %r10, 1;
	add.s32 	%r46, %r75, %r15;
	mul.wide.s32 	%rd13, %r46, 8;
	add.s64 	%rd4, %rd1, %rd13;
	ld.global.v2.f32 	{%f143, %f144}, [%rd4];
	add.f32 	%f184, %f184, %f143;
	add.f32 	%f183, %f183, %f144;
	@%p11 bra 	$L__BB4_17;
	setp.eq.s32 	%p12, %r10, 2;
	ld.global.v2.f32 	{%f145, %f146}, [%rd4+256];
	add.f32 	%f184, %f184, %f145;
	add.f32 	%f183, %f183, %f146;
	@%p12 bra 	$L__BB4_17;
	ld.global.v2.f32 	{%f147, %f148}, [%rd4+512];
	add.f32 	%f184, %f184, %f147;
	add.f32 	%f183, %f183, %f148;
$L__BB4_17:
	setp.ne.s32 	%p13, %r3, 0;
	mov.b32 	%r47, %f184;
	shfl.sync.down.b32	%r48|%p14, %r47, 16, 31, -1;
	mov.b32 	%f149, %r48;
	add.f32 	%f150, %f184, %f149;
	mov.b32 	%r49, %f183;
	shfl.sync.down.b32	%r50|%p15, %r49, 16, 31, -1;
	mov.b32 	%f151, %r50;
	add.f32 	%f152, %f183, %f151;
	mov.b32 	%r51, %f150;
	shfl.sync.down.b32	%r52|%p16, %r51, 8, 31, -1;
	mov.b32 	%f153, %r52;
	add.f32 	%f154, %f150, %f153;
	mov.b32 	%r53, %f152;
	shfl.sync.down.b32	%r54|%p17, %r53, 8, 31, -1;
	mov.b32 	%f155, %r54;
	add.f32 	%f156, %f152, %f155;
	mov.b32 	%r55, %f154;
	shfl.sync.down.b32	%r56|%p18, %r55, 4, 31, -1;
	mov.b32 	%f157, %r56;
	add.f32 	%f158, %f154, %f157;
	mov.b32 	%r57, %f156;
	shfl.sync.down.b32	%r58|%p19, %r57, 4, 31, -1;
	mov.b32 	%f159, %r58;
	add.f32 	%f160, %f156, %f159;
	mov.b32 	%r59, %f158;
	shfl.sync.down.b32	%r60|%p20, %r59, 2, 31, -1;
	mov.b32 	%f161, %r60;
	add.f32 	%f162, %f158, %f161;
	mov.b32 	%r61, %f160;
	shfl.sync.down.b32	%r62|%p21, %r61, 2, 31, -1;
	mov.b32 	%f163, %r62;
	add.f32 	%f164, %f160, %f163;
	mov.b32 	%r63, %f162;
	shfl.sync.down.b32	%r64|%p22, %r63, 1, 31, -1;
	mov.b32 	%f165, %r64;
	add.f32 	%f29, %f162, %f165;
	mov.b32 	%r65, %f164;
	shfl.sync.down.b32	%r66|%p23, %r65, 1, 31, -1;
	mov.b32 	%f166, %r66;
	add.f32 	%f30, %f164, %f166;
	@%p13 bra 	$L__BB4_19;
	cvt.f64.f32 	%fd1, %f30;
	add.f64 	%fd2, %fd1, 0dBF9FBE76C8B43958;
	cvt.rn.f32.f64 	%f167, %fd2;
	cvt.f64.f32 	%fd3, %f29;
	add.f64 	%fd4, %fd3, 0dBF9FBE76C8B43958;
	cvt.rn.f32.f64 	%f168, %fd4;
	add.s32 	%r67, %r13, %r4;
	mad.lo.s32 	%r68, %r67, %r29, %r14;
	mul.wide.s32 	%rd14, %r68, 8;
	add.s64 	%rd15, %rd3, %rd14;
	st.global.v2.f32 	[%rd15], {%f168, %f167};
$L__BB4_19:
	add.s32 	%r69, %r69, 1;
	setp.ne.s32 	%p24, %r69, %r2;
	@%p24 bra 	$L__BB4_3;
$L__BB4_20:
	ret;

}
	// .globl	holo_reco_sfcw_time_domain_custom_positions_weighted
.visible .entry holo_reco_sfcw_time_domain_custom_positions_weighted(
	.param .u64 .ptr .align 1 holo_reco_sfcw_time_domain_custom_positions_weighted_param_0,
	.param .u32 holo_reco_sfcw_time_domain_custom_positions_weighted_param_1,
	.param .u64 .ptr .align 1 holo_reco_sfcw_time_domain_custom_positions_weighted_param_2,
	.param .u32 holo_reco_sfcw_time_domain_custom_positions_weighted_param_3,
	.param .u64 .ptr .align 1 holo_reco_sfcw_time_domain_custom_positions_weighted_param_4,
	.param .u32 holo_reco_sfcw_time_domain_custom_positions_weighted_param_5,
	.param .u64 .ptr .align 1 holo_reco_sfcw_time_domain_custom_positions_weighted_param_6,
	.param .u64 .ptr .align 1 holo_reco_sfcw_time_domain_custom_positions_weighted_param_7,
	.param .u32 holo_reco_sfcw_time_domain_custom_positions_weighted_param_8,
	.param .u64 .ptr .align 1 holo_reco_sfcw_time_domain_custom_positions_weighted_param_9
)
{
	.local .align 4 .b8 	__local_depot5[28];
	.reg .b64 	%SP;
	.reg .b64 	%SPL;
	.reg .pred 	%p<22>;
	.reg .b32 	%r<105>;
	.reg .b32 	%f<119>;
	.reg .b64 	%rd<66>;
	.reg .b64 	%fd<9>;

	mov.u64 	%SPL, __local_depot5;
	ld.param.u64 	%rd17, [holo_reco_sfcw_time_domain_custom_positions_weighted_param_0];
	ld.param.u32 	%r37, [holo_reco_sfcw_time_domain_custom_positions_weighted_param_1];
	ld.param.u32 	%r38, [holo_reco_sfcw_time_domain_custom_positions_weighted_param_3];
	ld.param.u64 	%rd19, [holo_reco_sfcw_time_domain_custom_positions_weighted_param_4];
	ld.param.u32 	%r39, [holo_reco_sfcw_time_domain_custom_positions_weighted_param_5];
	ld.param.u64 	%rd21, [holo_reco_sfcw_time_domain_custom_positions_weighted_param_7];
	ld.param.u32 	%r40, [holo_reco_sfcw_time_domain_custom_positions_weighted_param_8];
	ld.param.u64 	%rd22, [holo_reco_sfcw_time_domain_custom_positions_weighted_param_9];
	add.u64 	%rd1, %SPL, 0;
	add.u64 	%rd2, %SPL, 0;
	mov.u32 	%r41, %tid.x;
	mov.u32 	%r42, %ctaid.x;
	mov.u32 	%r43, %ntid.x;
	mad.lo.s32 	%r1, %r42, %r43, %r41;
	setp.ge.s32 	%p1, %r1, %r39;
	@%p1 bra 	$L__BB5_25;
	cvta.to.global.u64 	%rd25, %rd19;
	mul.wide.s32 	%rd26, %r1, 12;
	add.s64 	%rd27, %rd25, %rd26;
	ld.global.f32 	%f1, [%rd27];
	ld.global.f32 	%f2, [%rd27+4];
	ld.global.f32 	%f3, [%rd27+8];
	mul.wide.s32 	%rd28, %r39, 12;
	add.s64 	%rd3, %rd27, %rd28;
	ld.global.f32 	%f4, [%rd3];
	min.s32 	%r44, %r38, %r37;
	mov.f32 	%f114, 0f3A83126F;
	min.s32 	%r45, %r44, %r40;
	setp.lt.s32 	%p2, %r45, 1;
	mov.f32 	%f113, %f114;
	@%p2 bra 	$L__BB5_24;
	ld.global.f32 	%f5, [%rd3+4];
	ld.global.f32 	%f6, [%rd3+8];
	cvta.to.global.u64 	%rd4, %rd17;
	cvta.to.global.u64 	%rd5, %rd22;
	cvta.to.global.u64 	%rd6, %rd21;
	mov.f32 	%f113, 0f3A83126F;
	mov.b32 	%r94, 0;
	mov.f32 	%f114, %f113;
$L__BB5_3:
	ld.param.u64 	%rd60, [holo_reco_sfcw_time_domain_custom_positions_weighted_param_2];
	cvta.to.global.u64 	%rd29, %rd60;
	mul.wide.u32 	%rd30, %r94, 12;
	add.s64 	%rd31, %rd29, %rd30;
	ld.global.f32 	%f31, [%rd31+8];
	ld.global.f32 	%f32, [%rd31+4];
	ld.global.f32 	%f33, [%rd31];
	sub.f32 	%f34, %f1, %f33;
	sub.f32 	%f35, %f2, %f32;
	sub.f32 	%f36, %f3, %f31;
	mul.f32 	%f37, %f35, %f35;
	fma.rn.f32 	%f38, %f34, %f34, %f37;
	fma.rn.f32 	%f39, %f36, %f36, %f38;
	mul.lo.s32 	%r3, %r94, %r37;
	sqrt.rn.f32 	%f9, %f39;
	mov.b32 	%r95, 0;
$L__BB5_4:
	mul.wide.u32 	%rd32, %r95, 12;
	add.s64 	%rd33, %rd4, %rd32;
	ld.global.f32 	%f40, [%rd33];
	ld.global.f32 	%f41, [%rd33+4];
	ld.global.f32 	%f42, [%rd33+8];
	sub.f32 	%f43, %f1, %f40;
	sub.f32 	%f44, %f2, %f41;
	sub.f32 	%f45, %f3, %f42;
	mul.f32 	%f46, %f44, %f44;
	fma.rn.f32 	%f47, %f43, %f43, %f46;
	fma.rn.f32 	%f48, %f45, %f45, %f47;
	sqrt.rn.f32 	%f49, %f48;
	add.f32 	%f50, %f49, %f9;
	div.rn.f32 	%f51, %f50, 0f4D8EF3C2;
	cvt.f64.f32 	%fd1, %f51;
	sub.f32 	%f52, %f40, %f1;
	sub.f32 	%f53, %f41, %f2;
	sub.f32 	%f54, %f42, %f3;
	mul.f32 	%f55, %f53, %f53;
	fma.rn.f32 	%f56, %f52, %f52, %f55;
	fma.rn.f32 	%f57, %f54, %f54, %f56;
	sqrt.rn.f32 	%f58, %f57;
	div.rn.f32 	%f59, %f52, %f58;
	div.rn.f32 	%f60, %f53, %f58;
	div.rn.f32 	%f61, %f54, %f58;
	mul.f32 	%f62, %f5, %f60;
	fma.rn.f32 	%f63, %f4, %f59, %f62;
	fma.rn.f32 	%f12, %f6, %f61, %f63;
	add.s32 	%r49, %r95, %r3;
	mul.lo.s32 	%r5, %r49, %r40;
	mov.b32 	%r96, 0;
$L__BB5_5:
	mul.wide.u32 	%rd34, %r96, 4;
	add.s64 	%rd35, %rd5, %rd34;
	ld.global.f32 	%f64, [%rd35];
	cvt.f64.f32 	%fd2, %f64;
	mul.f64 	%fd3, %fd2, 0d401921FB54442D18;
	mul.f64 	%fd4, %fd3, %fd1;
	cvt.rn.f32.f64 	%f15, %fd4;
	mul.f32 	%f65, %f15, 0f3F22F983;
	cvt.rni.s32.f32 	%r104, %f65;
	cvt.rn.f32.s32 	%f66, %r104;
	fma.rn.f32 	%f67, %f66, 0fBFC90FDA, %f15;
	fma.rn.f32 	%f68, %f66, 0fB3A22168, %f67;
	fma.rn.f32 	%f116, %f66, 0fA7C234C5, %f68;
	abs.f32 	%f17, %f15;
	setp.ltu.f32 	%p3, %f17, 0f47CE4780;
	mov.u32 	%r100, %r104;
	mov.f32 	%f115, %f116;
	@%p3 bra 	$L__BB5_13;
	setp.eq.f32 	%p4, %f17, 0f7F800000;
	@%p4 bra 	$L__BB5_12;
	mov.b32 	%r8, %f15;
	shl.b32 	%r51, %r8, 8;
	or.b32  	%r9, %r51, -2147483648;
	mov.b64 	%rd64, 0;
	mov.b32 	%r97, 0;
	mov.u64 	%rd62, __cudart_i2opi_f;
	mov.u64 	%rd63, %rd2;
$L__BB5_8:
	.pragma "nounroll";
	ld.global.nc.u32 	%r52, [%rd62];
	mad.wide.u32 	%rd38, %r52, %r9, %rd64;
	shr.u64 	%rd64, %rd38, 32;
	st.local.u32 	[%rd63], %rd38;
	add.s32 	%r97, %r97, 1;
	add.s64 	%rd63, %rd63, 4;
	add.s64 	%rd62, %rd62, 4;
	setp.ne.s32 	%p5, %r97, 6;
	@%p5 bra 	$L__BB5_8;
	shr.u32 	%r53, %r8, 23;
	st.local.u32 	[%rd2+24], %rd64;
	and.b32  	%r12, %r53, 31;
	and.b32  	%r54, %r53, 224;
	add.s32 	%r55, %r54, -128;
	shr.u32 	%r56, %r55, 5;
	mul.wide.u32 	%rd39, %r56, 4;
	sub.s64 	%rd13, %rd2, %rd39;
	ld.local.u32 	%r98, [%rd13+24];
	ld.local.u32 	%r99, [%rd13+20];
	setp.eq.s32 	%p6, %r12, 0;
	@%p6 bra 	$L__BB5_11;
	shf.l.wrap.b32 	%r98, %r99, %r98, %r12;
	ld.local.u32 	%r57, [%rd13+16];
	shf.l.wrap.b32 	%r99, %r57, %r99, %r12;
$L__BB5_11:
	shr.u32 	%r58, %r98, 30;
	shf.l.wrap.b32 	%r59, %r99, %r98, 2;
	shl.b32 	%r60, %r99, 2;
	shr.u32 	%r61, %r59, 31;
	add.s32 	%r62, %r61, %r58;
	neg.s32 	%r63, %r62;
	setp.lt.s32 	%p7, %r8, 0;
	selp.b32 	%r100, %r63, %r62, %p7;
	xor.b32  	%r64, %r59, %r8;
	shr.s32 	%r65, %r59, 31;
	xor.b32  	%r66, %r65, %r59;
	xor.b32  	%r67, %r65, %r60;
	cvt.u64.u32 	%rd40, %r66;
	shl.b64 	%rd41, %rd40, 32;
	cvt.u64.u32 	%rd42, %r67;
	or.b64  	%rd43, %rd41, %rd42;
	cvt.rn.f64.s64 	%fd5, %rd43;
	mul.f64 	%fd6, %fd5, 0d3BF921FB54442D19;
	cvt.rn.f32.f64 	%f69, %fd6;
	neg.f32 	%f70, %f69;
	setp.lt.s32 	%p8, %r64, 0;
	selp.f32 	%f115, %f70, %f69, %p8;
	bra.uni 	$L__BB5_13;
$L__BB5_12:
	mov.f32 	%f71, 0f00000000;
	mul.rn.f32 	%f115, %f15, %f71;
	mov.b32 	%r100, 0;
$L__BB5_13:
	add.s32 	%r69, %r100, 1;
	mul.rn.f32 	%f72, %f115, %f115;
	and.b32  	%r70, %r100, 1;
	setp.eq.b32 	%p10, %r70, 1;
	selp.f32 	%f73, %f115, 0f3F800000, %p10;
	fma.rn.f32 	%f74, %f72, %f73, 0f00000000;
	fma.rn.f32 	%f75, %f72, 0f37CBAC00, 0fBAB607ED;
	selp.f32 	%f76, 0fB94D4153, %f75, %p10;
	selp.f32 	%f77, 0f3C0885E4, 0f3D2AAABB, %p10;
	fma.rn.f32 	%f78, %f76, %f72, %f77;
	selp.f32 	%f79, 0fBE2AAAA8, 0fBEFFFFFF, %p10;
	fma.rn.f32 	%f80, %f78, %f72, %f79;
	fma.rn.f32 	%f81, %f80, %f74, %f73;
	and.b32  	%r71, %r69, 2;
	setp.eq.s32 	%p11, %r71, 0;
	mov.f32 	%f82, 0f00000000;
	sub.f32 	%f83, %f82, %f81;
	selp.f32 	%f21, %f81, %f83, %p11;
	@%p3 bra 	$L__BB5_21;
	setp.eq.f32 	%p12, %f17, 0f7F800000;
	@%p12 bra 	$L__BB5_20;
	mov.b32 	%r21, %f15;
	shl.b32 	%r73, %r21, 8;
	or.b32  	%r22, %r73, -2147483648;
	mov.b64 	%rd65, 0;
	mov.b32 	%r101, 0;
$L__BB5_16:
	.pragma "nounroll";
	mul.wide.u32 	%rd45, %r101, 4;
	mov.u64 	%rd46, __cudart_i2opi_f;
	add.s64 	%rd47, %rd46, %rd45;
	ld.global.nc.u32 	%r74, [%rd47];
	mad.wide.u32 	%rd48, %r74, %r22, %rd65;
	shr.u64 	%rd65, %rd48, 32;
	add.s64 	%rd49, %rd1, %rd45;
	st.local.u32 	[%rd49], %rd48;
	add.s32 	%r101, %r101, 1;
	setp.ne.s32 	%p13, %r101, 6;
	@%p13 bra 	$L__BB5_16;
	shr.u32 	%r75, %r21, 23;
	st.local.u32 	[%rd1+24], %rd65;
	and.b32  	%r25, %r75, 31;
	and.b32  	%r76, %r75, 224;
	add.s32 	%r77, %r76, -128;
	shr.u32 	%r78, %r77, 5;
	mul.wide.u32 	%rd50, %r78, 4;
	sub.s64 	%rd16, %rd1, %rd50;
	ld.local.u32 	%r102, [%rd16+24];
	ld.local.u32 	%r103, [%rd16+20];
	setp.eq.s32 	%p14, %r25, 0;
	@%p14 bra 	$L__BB5_19;
	shf.l.wrap.b32 	%r102, %r103, %r102, %r25;
	ld.local.u32 	%r79, [%rd16+16];
	shf.l.wrap.b32 	%r103, %r79, %r103, %r25;
$L__BB5_19:
	shr.u32 	%r80, %r102, 30;
	shf.l.wrap.b32 	%r81, %r103, %r102, 2;
	shl.b32 	%r82, %r103, 2;
	shr.u32 	%r83, %r81, 31;
	add.s32 	%r84, %r83, %r80;
	neg.s32 	%r85, %r84;
	setp.lt.s32 	%p15, %r21, 0;
	selp.b32 	%r104, %r85, %r84, %p15;
	xor.b32  	%r86, %r81, %r21;
	shr.s32 	%r87, %r81, 31;
	xor.b32  	%r88, %r87, %r81;
	xor.b32  	%r89, %r87, %r82;
	cvt.u64.u32 	%rd51, %r88;
	shl.b64 	%rd52, %rd51, 32;
	cvt.u64.u32 	%rd53, %r89;
	or.b64  	%rd54, %rd52, %rd53;
	cvt.rn.f64.s64 	%fd7, %rd54;
	mul.f64 	%fd8, %fd7, 0d3BF921FB54442D19;
	cvt.rn.f32.f64 	%f84, %fd8;
	neg.f32 	%f85, %f84;
	setp.lt.s32 	%p16, %r86, 0;
	selp.f32 	%f116, %f85, %f84, %p16;
	bra.uni 	$L__BB5_21;
$L__BB5_20:
	mov.f32 	%f86, 0f00000000;
	mul.rn.f32 	%f116, %f15, %f86;
	mov.b32 	%r104, 0;
$L__BB5_21:
	mul.rn.f32 	%f87, %f116, %f116;
	and.b32  	%r91, %r104, 1;
	setp.eq.b32 	%p17, %r91, 1;
	selp.f32 	%f88, 0f3F800000, %f116, %p17;
	fma.rn.f32 	%f89, %f87, %f88, 0f00000000;
	fma.rn.f32 	%f90, %f87, 0f37CBAC00, 0fBAB607ED;
	selp.f32 	%f91, %f90, 0fB94D4153, %p17;
	selp.f32 	%f92, 0f3D2AAABB, 0f3C0885E4, %p17;
	fma.rn.f32 	%f93, %f91, %f87, %f92;
	selp.f32 	%f94, 0fBEFFFFFF, 0fBE2AAAA8, %p17;
	fma.rn.f32 	%f95, %f93, %f87, %f94;
	fma.rn.f32 	%f96, %f95, %f89, %f88;
	and.b32  	%r92, %r104, 2;
	setp.eq.s32 	%p18, %r92, 0;
	mov.f32 	%f97, 0f00000000;
	sub.f32 	%f98, %f97, %f96;
	selp.f32 	%f99, %f96, %f98, %p18;
	mul.f32 	%f100, %f21, %f12;
	mul.f32 	%f101, %f12, %f99;
	add.s32 	%r93, %r96, %r5;
	mul.wide.s32 	%rd55, %r93, 8;
	add.s64 	%rd56, %rd6, %rd55;
	ld.global.v2.f32 	{%f102, %f103}, [%rd56];
	mul.f32 	%f104, %f102, %f100;
	mul.f32 	%f105, %f103, %f101;
	sub.f32 	%f106, %f104, %f105;
	mul.f32 	%f107, %f102, %f101;
	fma.rn.f32 	%f108, %f103, %f100, %f107;
	add.f32 	%f114, %f114, %f106;
	add.f32 	%f113, %f113, %f108;
	add.s32 	%r96, %r96, 1;
	setp.ne.s32 	%p19, %r96, %r40;
	@%p19 bra 	$L__BB5_5;
	add.s32 	%r95, %r95, 1;
	setp.ne.s32 	%p20, %r95, %r37;
	@%p20 bra 	$L__BB5_4;
	add.s32 	%r94, %r94, 1;
	setp.ne.s32 	%p21, %r94, %r38;
	@%p21 bra 	$L__BB5_3;
$L__BB5_24:
	ld.param.u64 	%rd61, [holo_reco_sfcw_time_domain_custom_positions_weighted_param_6];
	cvta.to.global.u64 	%rd57, %rd61;
	mul.wide.s32 	%rd58, %r1, 8;
	add.s64 	%rd59, %rd57, %rd58;
	st.global.v2.f32 	[%rd59], {%f114, %f113};
$L__BB5_25:
	ret;

}


// ===== COMPILED SASS (sm_100) =====

	.target	sm_100

	.elftype	@"ET_EXEC"


//--------------------- .note.nv.tkinfo           --------------------------
	.section	.note.nv.tkinfo,"",@"SHT_NOTE"
	.sectionflags	@"SHF_NOTE_NV_TKINFO"
	.tkinfo
        /*0018*/ 	.word	0x00000002
        /*0030*/ 	.string	""
        /*0030*/ 	.string	"ptxas"
        /*0030*/ 	.string	"Cuda compilation tools, release 13.0, V13.0.88"
        /*0030*/ 	.string	"Build cuda_13.0.r13.0/compiler.36424714_0"
        /*0030*/ 	.string	"-arch sm_100 -m 64 "



//--------------------- .note.nv.cuinfo           --------------------------
	.section	.note.nv.cuinfo,"",@"SHT_NOTE"
	.sectionflags	@"SHF_NOTE_NV_CUINFO"
        /*0018*/ 	.short	0x0002
        /*001a*/ 	.short	0x0064
        /*001c*/ 	.short	0x0082
	.zero		2


//--------------------- .nv.info                  --------------------------
	.section	.nv.info,"",@"SHT_CUDA_INFO"
	.align	4


	//----- nvinfo : EIATTR_REGCOUNT
	.align		4
        /*0000*/ 	.byte	0x04, 0x2f
        /*0002*/ 	.short	(.L_3 - .L_2)
	.align		4
.L_2:
        /*0004*/ 	.word	index@(holo_reco_sfcw_time_domain)
        /*0008*/ 	.word	0x0000001e


	//----- nvinfo : EIATTR_FRAME_SIZE
	.align		4
.L_3:
        /*000c*/ 	.byte	0x04, 0x11
        /*000e*/ 	.short	(.L_5 - .L_4)
	.align		4
.L_4:
        /*0010*/ 	.word	index@($__internal_6_$__cuda_sm20_sqrt_rn_f32_slowpath)
        /*0014*/ 	.word	0x00000000


	//----- nvinfo : EIATTR_FRAME_SIZE
	.align		4
.L_5:
        /*0018*/ 	.byte	0x04, 0x11
        /*001a*/ 	.short	(.L_7 - .L_6)
	.align		4
.L_6:
        /*001c*/ 	.word	index@(holo_reco_sfcw_time_domain)
        /*0020*/ 	.word	0x00000000


	//----- nvinfo : EIATTR_REGCOUNT
	.align		4
.L_7:
        /*0024*/ 	.byte	0x04, 0x2f
        /*0026*/ 	.short	(.L_9 - .L_8)
	.align		4
.L_8:
        /*0028*/ 	.word	index@(holo_reco_sfcw_time_domain_custom_positions)
        /*002c*/ 	.word	0x00000020


	//----- nvinfo : EIATTR_FRAME_SIZE
	.align		4
.L_9:
        /*0030*/ 	.byte	0x04, 0x11
        /*0032*/ 	.short	(.L_11 - .L_10)
	.align		4
.L_10:
        /*0034*/ 	.word	index@($__internal_5_$__cuda_sm3x_div_rn_noftz_f32_slowpath)
        /*0038*/ 	.word	0x00000020


	//----- nvinfo : EIATTR_FRAME_SIZE
	.align		4
.L_11:
        /*003c*/ 	.byte	0x04, 0x11
        /*003e*/ 	.short	(.L_13 - .L_12)
	.align		4
.L_12:
        /*0040*/ 	.word	index@($__internal_4_$__cuda_sm20_sqrt_rn_f32_slowpath)
        /*0044*/ 	.word	0x00000020


	//----- nvinfo : EIATTR_FRAME_SIZE
	.align		4
.L_13:
        /*0048*/ 	.byte	0x04, 0x11
        /*004a*/ 	.short	(.L_15 - .L_14)
	.align		4
.L_14:
        /*004c*/ 	.word	index@(holo_reco_sfcw_time_domain_custom_positions)
        /*0050*/ 	.word	0x00000020


	//----- nvinfo : EIATTR_REGCOUNT
	.align		4
.L_15:
        /*0054*/ 	.byte	0x04, 0x2f
        /*0056*/ 	.short	(.L_17 - .L_16)
	.align		4
.L_16:
        /*0058*/ 	.word	index@(holo_reco_sfcw_time_domain_custom_positions_noaggregate)
        /*005c*/ 	.word	0x0000001e


	//----- nvinfo : EIATTR_FRAME_SIZE
	.align		4
.L_17:
        /*0060*/ 	.byte	0x04, 0x11
        /*0062*/ 	.short	(.L_19 - .L_18)
	.align		4
.L_18:
        /*0064*/ 	.word	index@($__internal_3_$__cuda_sm20_sqrt_rn_f32_slowpath)
        /*0068*/ 	.word	0x00000000


	//----- nvinfo : EIATTR_FRAME_SIZE
	.align		4
.L_19:
        /*006c*/ 	.byte	0x04, 0x11
        /*006e*/ 	.short	(.L_21 - .L_20)
	.align		4
.L_20:
        /*0070*/ 	.word	index@(holo_reco_sfcw_time_domain_custom_positions_noaggregate)
        /*0074*/ 	.word	0x00000000


	//----- nvinfo : EIATTR_REGCOUNT
	.align		4
.L_21:
        /*0078*/ 	.byte	0x04, 0x2f
        /*007a*/ 	.short	(.L_23 - .L_22)
	.align		4
.L_22:
        /*007c*/ 	.word	index@(holo_reco_sfcw_time_domain_custom_positions_hypotheses)
        /*0080*/ 	.word	0x0000001c


	//----- nvinfo : EIATTR_FRAME_SIZE
	.align		4
.L_23:
        /*0084*/ 	.byte	0x04, 0x11
        /*0086*/ 	.short	(.L_25 - .L_24)
	.align		4
.L_24:
        /*0088*/ 	.word	index@($__internal_2_$__cuda_sm20_sqrt_rn_f32_slowpath)
        /*008c*/ 	.word	0x00000000


	//----- nvinfo : EIATTR_FRAME_SIZE
	.align		4
.L_25:
        /*0090*/ 	.byte	0x04, 0x11
        /*0092*/ 	.short	(.L_27 - .L_26)
	.align		4
.L_26:
        /*0094*/ 	.word	index@(holo_reco_sfcw_time_domain_custom_positions_hypotheses)
        /*0098*/ 	.word	0x00000000


	//----- nvinfo : EIATTR_REGCOUNT
	.align		4
.L_27:
        /*009c*/ 	.byte	0x04, 0x2f
        /*009e*/ 	.short	(.L_29 - .L_28)
	.align		4
.L_28:
        /*00a0*/ 	.word	index@(holo_reco_sfcw_time_domain_custom_positions_signal)
        /*00a4*/ 	.word	0x00000020


	//----- nvinfo : EIATTR_FRAME_SIZE
	.align		4
.L_29:
        /*00a8*/ 	.byte	0x04, 0x11
        /*00aa*/ 	.short	(.L_31 - .L_30)
	.align		4
.L_30:
        /*00ac*/ 	.word	index@(holo_reco_sfcw_time_domain_custom_positions_signal)
        /*00b0*/ 	.word	0x00000000


	//----- nvinfo : EIATTR_REGCOUNT
	.align		4
.L_31:
        /*00b4*/ 	.byte	0x04, 0x2f
        /*00b6*/ 	.short	(.L_33 - .L_32)
	.align		4
.L_32:
        /*00b8*/ 	.word	index@(holo_reco_sfcw_time_domain_custom_positions_weighted)
        /*00bc*/ 	.word	0x0000001e


	//----- nvinfo : EIATTR_FRAME_SIZE
	.align		4
.L_33:
        /*00c0*/ 	.byte	0x04, 0x11
        /*00c2*/ 	.short	(.L_35 - .L_34)
	.align		4
.L_34:
        /*00c4*/ 	.word	index@($__internal_1_$__cuda_sm3x_div_rn_noftz_f32_slowpath)
        /*00c8*/ 	.word	0x00000020


	//----- nvinfo : EIATTR_FRAME_SIZE
	.align		4
.L_35:
        /*00cc*/ 	.byte	0x04, 0x11
        /*00ce*/ 	.short	(.L_37 - .L_36)
	.align		4
.L_36:
        /*00d0*/ 	.word	index@($__internal_0_$__cuda_sm20_sqrt_rn_f32_slowpath)
        /*00d4*/ 	.word	0x00000020


	//----- nvinfo : EIATTR_FRAME_SIZE
	.align		4
.L_37:
        /*00d8*/ 	.byte	0x04, 0x11
        /*00da*/ 	.short	(.L_39 - .L_38)
	.align		4
.L_38:
        /*00dc*/ 	.word	index@(holo_reco_sfcw_time_domain_custom_positions_weighted)
        /*00e0*/ 	.word	0x00000020


	//----- nvinfo : EIATTR_MIN_STACK_SIZE
	.align		4
.L_39:
        /*00e4*/ 	.byte	0x04, 0x12
        /*00e6*/ 	.short	(.L_41 - .L_40)
	.align		4
.L_40:
        /*00e8*/ 	.word	index@(holo_reco_sfcw_time_domain_custom_positions_weighted)
        /*00ec*/ 	.word	0x00000020


	//----- nvinfo : EIATTR_MIN_STACK_SIZE
	.align		4
.L_41:
        /*00f0*/ 	.byte	0x04, 0x12
        /*00f2*/ 	.short	(.L_43 - .L_42)
	.align		4
.L_42:
        /*00f4*/ 	.word	index@(holo_reco_sfcw_time_domain_custom_positions_signal)
        /*00f8*/ 	.word	0x00000000


	//----- nvinfo : EIATTR_MIN_STACK_SIZE
	.align		4
.L_43:
        /*00fc*/ 	.byte	0x04, 0x12
        /*00fe*/ 	.short	(.L_45 - .L_44)
	.align		4
.L_44:
        /*0100*/ 	.word	index@(holo_reco_sfcw_time_domain_custom_positions_hypotheses)
        /*0104*/ 	.word	0x00000000


	//----- nvinfo : EIATTR_MIN_STACK_SIZE
	.align		4
.L_45:
        /*0108*/ 	.byte	0x04, 0x12
        /*010a*/ 	.short	(.L_47 - .L_46)
	.align		4
.L_46:
        /*010c*/ 	.word	index@(holo_reco_sfcw_time_domain_custom_positions_noaggregate)
        /*0110*/ 	.word	0x00000000


	//----- nvinfo : EIATTR_MIN_STACK_SIZE
	.align		4
.L_47:
        /*0114*/ 	.byte	0x04, 0x12
        /*0116*/ 	.short	(.L_49 - .L_48)
	.align		4
.L_48:
        /*0118*/ 	.word	index@(holo_reco_sfcw_time_domain_custom_positions)
        /*011c*/ 	.word	0x00000020


	//----- nvinfo : EIATTR_MIN_STACK_SIZE
	.align		4
.L_49:
        /*0120*/ 	.byte	0x04, 0x12
        /*0122*/ 	.short	(.L_51 - .L_50)
	.align		4
.L_50:
        /*0124*/ 	.word	index@(holo_reco_sfcw_time_domain)
        /*0128*/ 	.word	0x00000000
.L_51:


//--------------------- .nv.compat                --------------------------
	.section	.nv.compat,"",@"SHT_CUDA_COMPAT_INFO"
	.align	4
        /*0000*/ 	.byte	0x02, 0x09, 0x00, 0x00, 0x02, 0x02, 0x01, 0x00, 0x02, 0x05, 0x05, 0x00, 0x03, 0x07, 0x01, 0x01
        /*0010*/ 	.byte	0x02, 0x03, 0x00, 0x00, 0x02, 0x06, 0x01, 0x00, 0x04, 0x0b, 0x08, 0x00, 0x01, 0x00, 0x00, 0x00
        /*0020*/ 	.byte	0x00, 0x00, 0x00, 0x00


//--------------------- .nv.info.holo_reco_sfcw_time_domain_custom_positions_weighted --------------------------
	.section	.nv.info.holo_reco_sfcw_time_domain_custom_positions_weighted,"",@"SHT_CUDA_INFO"
	.sectionflags	@""
	.align	4


	//----- nvinfo : EIATTR_CUDA_API_VERSION
	.align		4
        /*0000*/ 	.byte	0x04, 0x37
        /*0002*/ 	.short	(.L_53 - .L_52)
.L_52:
        /*0004*/ 	.word	0x00000082


	//----- nvinfo : EIATTR_KPARAM_INFO
	.align		4
.L_53:
        /*0008*/ 	.byte	0x04, 0x17
        /*000a*/ 	.short	(.L_55 - .L_54)
.L_54:
        /*000c*/ 	.word	0x00000000
        /*0010*/ 	.short	0x0009
        /*0012*/ 	.short	0x0048
        /*0014*/ 	.byte	0x00, 0xf5, 0x21, 0x00


	//----- nvinfo : EIATTR_KPARAM_INFO
	.align		4
.L_55:
        /*0018*/ 	.byte	0x04, 0x17
        /*001a*/ 	.short	(.L_57 - .L_56)
.L_56:
        /*001c*/ 	.word	0x00000000
        /*0020*/ 	.short	0x0008
        /*0022*/ 	.short	0x0040
        /*0024*/ 	.byte	0x00, 0xf0, 0x11, 0x00


	//----- nvinfo : EIATTR_KPARAM_INFO
	.align		4
.L_57:
        /*0028*/ 	.byte	0x04, 0x17
        /*002a*/ 	.short	(.L_59 - .L_58)
.L_58:
        /*002c*/ 	.word	0x00000000
        /*0030*/ 	.short	0x0007
        /*0032*/ 	.short	0x0038
        /*0034*/ 	.byte	0x00, 0xf5, 0x21, 0x00


	//----- nvinfo : EIATTR_KPARAM_INFO
	.align		4
.L_59:
        /*0038*/ 	.byte	0x04, 0x17
        /*003a*/ 	.short	(.L_61 - .L_60)
.L_60:
        /*003c*/ 	.word	0x00000000
        /*0040*/ 	.short	0x0006
        /*0042*/ 	.short	0x0030
        /*0044*/ 	.byte	0x00, 0xf5, 0x21, 0x00


	//----- nvinfo : EIATTR_KPARAM_INFO
	.align		4
.L_61:
        /*0048*/ 	.byte	0x04, 0x17
        /*004a*/ 	.short	(.L_63 - .L_62)
.L_62:
        /*004c*/ 	.word	0x00000000
        /*0050*/ 	.short	0x0005
        /*0052*/ 	.short	0x0028
        /*0054*/ 	.byte	0x00, 0xf0, 0x11, 0x00


	//----- nvinfo : EIATTR_KPARAM_INFO
	.align		4
.L_63:
        /*0058*/ 	.byte	0x04, 0x17
        /*005a*/ 	.short	(.L_65 - .L_64)
.L_64:
        /*005c*/ 	.word	0x00000000
        /*0060*/ 	.short	0x0004
        /*0062*/ 	.short	0x0020
        /*0064*/ 	.byte	0x00, 0xf5, 0x21, 0x00


	//----- nvinfo : EIATTR_KPARAM_INFO
	.align		4
.L_65:
        /*0068*/ 	.byte	0x04, 0x17
        /*006a*/ 	.short	(.L_67 - .L_66)
.L_66:
        /*006c*/ 	.word	0x00000000
        /*0070*/ 	.short	0x0003
        /*0072*/ 	.short	0x0018
        /*0074*/ 	.byte	0x00, 0xf0, 0x11, 0x00


	//----- nvinfo : EIATTR_KPARAM_INFO
	.align		4
.L_67:
        /*0078*/ 	.byte	0x04, 0x17
        /*007a*/ 	.short	(.L_69 - .L_68)
.L_68:
        /*007c*/ 	.word	0x00000000
        /*0080*/ 	.short	0x0002
        /*0082*/ 	.short	0x0010
        /*0084*/ 	.byte	0x00, 0xf5, 0x21, 0x00


	//----- nvinfo : EIATTR_KPARAM_INFO
	.align		4
.L_69:
        /*0088*/ 	.byte	0x04, 0x17
        /*008a*/ 	.short	(.L_71 - .L_70)
.L_70:
        /*008c*/ 	.word	0x00000000
        /*0090*/ 	.short	0x0001
        /*0092*/ 	.short	0x0008
        /*0094*/ 	.byte	0x00, 0xf0, 0x11, 0x00


	//----- nvinfo : EIATTR_KPARAM_INFO
	.align		4
.L_71:
        /*0098*/ 	.byte	0x04, 0x17
        /*009a*/ 	.short	(.L_73 - .L_72)
.L_72:
        /*009c*/ 	.word	0x00000000
        /*00a0*/ 	.short	0x0000
        /*00a2*/ 	.short	0x0000
        /*00a4*/ 	.byte	0x00, 0xf5, 0x21, 0x00


	//----- nvinfo : EIATTR_SPARSE_MMA_MASK
	.align		4
.L_73:
        /*00a8*/ 	.byte	0x03, 0x50
        /*00aa*/ 	.short	0x0000


	//----- nvinfo : EIATTR_MAXREG_COUNT
	.align		4
        /*00ac*/ 	.byte	0x03, 0x1b
        /*00ae*/ 	.short	0x00ff


	//----- nvinfo : EIATTR_MERCURY_ISA_VERSION
	.align		4
        /*00b0*/ 	.byte	0x03, 0x5f
        /*00b2*/ 	.short	0x0101


	//----- nvinfo : EIATTR_VRC_CTA_INIT_COUNT
	.align		4
        /*00b4*/ 	.byte	0x02, 0x4a
	.zero		1
	.zero		1


	//----- nvinfo : EIATTR_EXIT_INSTR_OFFSETS
	.align		4
        /*00b8*/ 	.byte	0x04, 0x1c
        /*00ba*/ 	.short	(.L_75 - .L_74)


	//   ....[0]....
.L_74:
        /*00bc*/ 	.word	0x00000080


	//   ....[1]....
        /*00c0*/ 	.word	0x00001720


	//----- nvinfo : EIATTR_CRS_STACK_SIZE
	.align		4
.L_75:
        /*00c4*/ 	.byte	0x04, 0x1e
        /*00c6*/ 	.short	(.L_77 - .L_76)
.L_76:
        /*00c8*/ 	.word	0x00000000


	//----- nvinfo : EIATTR_CBANK_PARAM_SIZE
	.align		4
.L_77:
        /*00cc*/ 	.byte	0x03, 0x19
        /*00ce*/ 	.short	0x0050


	//----- nvinfo : EIATTR_PARAM_CBANK
	.align		4
        /*00d0*/ 	.byte	0x04, 0x0a
        /*00d2*/ 	.short	(.L_79 - .L_78)
	.align		4
.L_78:
        /*00d4*/ 	.word	index@(.nv.constant0.holo_reco_sfcw_time_domain_custom_positions_weighted)
        /*00d8*/ 	.short	0x0380
        /*00da*/ 	.short	0x0050


	//----- nvinfo : EIATTR_SW_WAR
	.align		4
.L_79:
        /*00dc*/ 	.byte	0x04, 0x36
        /*00de*/ 	.short	(.L_81 - .L_80)
.L_80:
        /*00e0*/ 	.word	0x00000008
.L_81:


//--------------------- .nv.info.holo_reco_sfcw_time_domain_custom_positions_signal --------------------------
	.section	.nv.info.holo_reco_sfcw_time_domain_custom_positions_signal,"",@"SHT_CUDA_INFO"
	.sectionflags	@""
	.align	4


	//----- nvinfo : EIATTR_CUDA_API_VERSION
	.align		4
        /*0000*/ 	.byte	0x04, 0x37
        /*0002*/ 	.short	(.L_83 - .L_82)
.L_82:
        /*0004*/ 	.word	0x00000082


	//----- nvinfo : EIATTR_KPARAM_INFO
	.align		4
.L_83:
        /*0008*/ 	.byte	0x04, 0x17
        /*000a*/ 	.short	(.L_85 - .L_84)
.L_84:
        /*000c*/ 	.word	0x00000000
        /*0010*/ 	.short	0x0008
        /*0012*/ 	.short	0x0040
        /*0014*/ 	.byte	0x00, 0xf0, 0x11, 0x00


	//----- nvinfo : EIATTR_KPARAM_INFO
	.align		4
.L_85:
        /*0018*/ 	.byte	0x04, 0x17
        /*001a*/ 	.short	(.L_87 - .L_86)
.L_86:
        /*001c*/ 	.word	0x00000000
        /*0020*/ 	.short	0x0007
        /*0022*/ 	.short	0x0038
        /*0024*/ 	.byte	0x00, 0xf5, 0x21, 0x00


	//----- nvinfo : EIATTR_KPARAM_INFO
	.align		4
.L_87:
        /*0028*/ 	.byte	0x04, 0x17
        /*002a*/ 	.short	(.L_89 - .L_88)
.L_88:
        /*002c*/ 	.word	0x00000000
        /*0030*/ 	.short	0x0006
        /*0032*/ 	.short	0x0030
        /*0034*/ 	.byte	0x00, 0xf5, 0x21, 0x00


	//----- nvinfo : EIATTR_KPARAM_INFO
	.align		4
.L_89:
        /*0038*/ 	.byte	0x04, 0x17
        /*003a*/ 	.short	(.L_91 - .L_90)
.L_90:
        /*003c*/ 	.word	0x00000000
        /*0040*/ 	.short	0x0005
        /*0042*/ 	.short	0x0028
        /*0044*/ 	.byte	0x00, 0xf0, 0x11, 0x00


	//----- nvinfo : EIATTR_KPARAM_INFO
	.align		4
.L_91:
        /*0048*/ 	.byte	0x04, 0x17
        /*004a*/ 	.short	(.L_93 - .L_92)
.L_92:
        /*004c*/ 	.word	0x00000000
        /*0050*/ 	.short	0x0004
        /*0052*/ 	.short	0x0020
        /*0054*/ 	.byte	0x00, 0xf5, 0x21, 0x00


	//----- nvinfo : EIATTR_KPARAM_INFO
	.align		4
.L_93:
        /*0058*/ 	.byte	0x04, 0x17
        /*005a*/ 	.short	(.L_95 - .L_94)
.L_94:
        /*005c*/ 	.word	0x00000000
        /*0060*/ 	.short	0x0003
        /*0062*/ 	.short	0x0018
        /*0064*/ 	.byte	0x00, 0xf0, 0x11, 0x00


	//----- nvinfo : EIATTR_KPARAM_INFO
	.align		4
.L_95:
        /*0068*/ 	.byte	0x04, 0x17
        /*006a*/ 	.short	(.L_97 - .L_96)
.L_96:
        /*006c*/ 	.word	0x00000000
        /*0070*/ 	.short	0x0002
        /*0072*/ 	.short	0x0010
        /*0074*/ 	.byte	0x00, 0xf5, 0x21, 0x00


	//----- nvinfo : EIATTR_KPARAM_INFO
	.align		4
.L_97:
        /*0078*/ 	.byte	0x04, 0x17
        /*007a*/ 	.short	(.L_99 - .L_98)
.L_98:
        /*007c*/ 	.word	0x00000000
        /*0080*/ 	.short	0x0001
        /*0082*/ 	.short	0x0008
        /*0084*/ 	.byte	0x00, 0xf0, 0x11, 0x00


	//----- nvinfo : EIATTR_KPARAM_INFO
	.align		4
.L_99:
        /*0088*/ 	.byte	0x04, 0x17
        /*008a*/ 	.short	(.L_101 - .L_100)
.L_100:
        /*008c*/ 	.word	0x00000000
        /*0090*/ 	.short	0x0000
        /*0092*/ 	.short	0x0000
        /*0094*/ 	.byte	0x00, 0xf5, 0x21, 0x00


	//----- nvinfo : EIATTR_SPARSE_MMA_MASK
	.align		4
.L_101:
        /*0098*/ 	.byte	0x03, 0x50
        /*009a*/ 	.short	0x0000


	//----- nvinfo : EIATTR_MAXREG_COUNT
	.align		4
        /*009c*/ 	.byte	0x03, 0x1b
        /*009e*/ 	.short	0x00ff


	//----- nvinfo : EIATTR_MERCURY_ISA_VERSION
	.align		4
        /*00a0*/ 	.byte	0x03, 0x5f
        /*00a2*/ 	.short	0x0101


	//----- nvinfo : EIATTR_COOP_GROUP_MASK_REGIDS
	.align		4
        /*00a4*/ 	.byte	0x04, 0x29
        /*00a6*/ 	.short	(.L_103 - .L_102)


	//   ....[0]....
.L_102:
        /*00a8*/ 	.word	0xffffffff


	//   ....[1]....
        /*00ac*/ 	.word	0xffffffff


	//   ....[2]....
        /*00b0*/ 	.word	0xffffffff


	//   ....[3]....
        /*00b4*/ 	.word	0xffffffff


	//   ....[4]....
        /*00b8*/ 	.word	0xffffffff


	//   ....[5]....
        /*00bc*/ 	.word	0xffffffff


	//   ....[6]....
        /*00c0*/ 	.word	0xffffffff


	//   ....[7]....
        /*00c4*/ 	.word	0xffffffff


	//   ....[8]....
        /*00c8*/ 	.word	0xffffffff


	//   ....[9]....
        /*00cc*/ 	.word	0xffffffff


	//----- nvinfo : EIATTR_COOP_GROUP_INSTR_OFFSETS
	.align		4
.L_103:
        /*00d0*/ 	.byte	0x04, 0x28
        /*00d2*/ 	.short	(.L_105 - .L_104)


	//   ....[0]....
.L_104:
        /*00d4*/ 	.word	0x00000b80


	//   ....[1]....
        /*00d8*/ 	.word	0x00000bb0


	//   ....[2]....
        /*00dc*/ 	.word	0x00000be0


	//   ....[3]....
        /*00e0*/ 	.word	0x00000bf0


	//   ....[4]....
        /*00e4*/ 	.word	0x00000c20


	//   ....[5]....
        /*00e8*/ 	.word	0x00000c30


	//   ....[6]....
        /*00ec*/ 	.word	0x00000c60


	//   ....[7]....
        /*00f0*/ 	.word	0x00000c70


	//   ....[8]....
        /*00f4*/ 	.word	0x00000ca0


	//   ....[9]....
        /*00f8*/ 	.word	0x00000cb0


	//----- nvinfo : EIATTR_VRC_CTA_INIT_COUNT
	.align		4
.L_105:
        /*00fc*/ 	.byte	0x02, 0x4a
	.zero		1
	.zero		1


	//----- nvinfo : EIATTR_EXIT_INSTR_OFFSETS
	.align		4
        /*0100*/ 	.byte	0x04, 0x1c
        /*0102*/ 	.short	(.L_107 - .L_106)


	//   ....[0]....
.L_106:
        /*0104*/ 	.word	0x00000070


	//   ....[1]....
        /*0108*/ 	.word	0x000000c0


	//   ....[2]....
        /*010c*/ 	.word	0x00000e00


	//----- nvinfo : EIATTR_CRS_STACK_SIZE
	.align		4
.L_107:
        /*0110*/ 	.byte	0x04, 0x1e
        /*0112*/ 	.short	(.L_109 - .L_108)
.L_108:
        /*0114*/ 	.word	0x00000000


	//----- nvinfo : EIATTR_CBANK_PARAM_SIZE
	.align		4
.L_109:
        /*0118*/ 	.byte	0x03, 0x19
        /*011a*/ 	.short	0x0044


	//----- nvinfo : EIATTR_PARAM_CBANK
	.align		4
        /*011c*/ 	.byte	0x04, 0x0a
        /*011e*/ 	.short	(.L_111 - .L_110)
	.align		4
.L_110:
        /*0120*/ 	.word	index@(.nv.constant0.holo_reco_sfcw_time_domain_custom_positions_signal)
        /*0124*/ 	.short	0x0380
        /*0126*/ 	.short	0x0044


	//----- nvinfo : EIATTR_SW_WAR
	.align		4
.L_111:
        /*0128*/ 	.byte	0x04, 0x36
        /*012a*/ 	.short	(.L_113 - .L_112)
.L_112:
        /*012c*/ 	.word	0x00000008
.L_113:


//--------------------- .nv.info.holo_reco_sfcw_time_domain_custom_positions_hypotheses --------------------------
	.section	.nv.info.holo_reco_sfcw_time_domain_custom_positions_hypotheses,"",@"SHT_CUDA_INFO"
	.sectionflags	@""
	.align	4


	//----- nvinfo : EIATTR_CUDA_API_VERSION
	.align		4
        /*0000*/ 	.byte	0x04, 0x37
        /*0002*/ 	.short	(.L_115 - .L_114)
.L_114:
        /*0004*/ 	.word	0x00000082


	//----- nvinfo : EIATTR_KPARAM_INFO
	.align		4
.L_115:
        /*0008*/ 	.byte	0x04, 0x17
        /*000a*/ 	.short	(.L_117 - .L_116)
.L_116:
        /*000c*/ 	.word	0x00000000
        /*0010*/ 	.short	0x0008
        /*0012*/ 	.short	0x0040
        /*0014*/ 	.byte	0x00, 0xf0, 0x11, 0x00


	//----- nvinfo : EIATTR_KPARAM_INFO
	.align		4
.L_117:
        /*0018*/ 	.byte	0x04, 0x17
        /*001a*/ 	.short	(.L_119 - .L_118)
.L_118:
        /*001c*/ 	.word	0x00000000
        /*0020*/ 	.short	0x0007
        /*0022*/ 	.short	0x0038
        /*0024*/ 	.byte	0x00, 0xf5, 0x21, 0x00


	//----- nvinfo : EIATTR_KPARAM_INFO
	.align		4
.L_119:
        /*0028*/ 	.byte	0x04, 0x17
        /*002a*/ 	.short	(.L_121 - .L_120)
.L_120:
        /*002c*/ 	.word	0x00000000
        /*0030*/ 	.short	0x0006
        /*0032*/ 	.short	0x0030
        /*0034*/ 	.byte	0x00, 0xf5, 0x21, 0x00


	//----- nvinfo : EIATTR_KPARAM_INFO
	.align		4
.L_121:
        /*0038*/ 	.byte	0x04, 0x17
        /*003a*/ 	.short	(.L_123 - .L_122)
.L_122:
        /*003c*/ 	.word	0x00000000
        /*0040*/ 	.short	0x0005
        /*0042*/ 	.short	0x0028
        /*0044*/ 	.byte	0x00, 0xf0, 0x11, 0x00


	//----- nvinfo : EIATTR_KPARAM_INFO
	.align		4
.L_123:
        /*0048*/ 	.byte	0x04, 0x17
        /*004a*/ 	.short	(.L_125 - .L_124)
.L_124:
        /*004c*/ 	.word	0x00000000
        /*0050*/ 	.short	0x0004
        /*0052*/ 	.short	0x0020
        /*0054*/ 	.byte	0x00, 0xf5, 0x21, 0x00


	//----- nvinfo : EIATTR_KPARAM_INFO
	.align		4
.L_125:
        /*0058*/ 	.byte	0x04, 0x17
        /*005a*/ 	.short	(.L_127 - .L_126)
.L_126:
        /*005c*/ 	.word	0x00000000
        /*0060*/ 	.short	0x0003
        /*0062*/ 	.short	0x0018
        /*0064*/ 	.byte	0x00, 0xf0, 0x11, 0x00


	//----- nvinfo : EIATTR_KPARAM_INFO
	.align		4
.L_127:
        /*0068*/ 	.byte	0x04, 0x17
        /*006a*/ 	.short	(.L_129 - .L_128)
.L_128:
        /*006c*/ 	.word	0x00000000
        /*0070*/ 	.short	0x0002
        /*0072*/ 	.short	0x0010
        /*0074*/ 	.byte	0x00, 0xf5, 0x21, 0x00


	//----- nvinfo : EIATTR_KPARAM_INFO
	.align		4
.L_129:
        /*0078*/ 	.byte	0x04, 0x17
        /*007a*/ 	.short	(.L_131 - .L_130)
.L_130:
        /*007c*/ 	.word	0x00000000
        /*0080*/ 	.short	0x0001
        /*0082*/ 	.short	0x0008
        /*0084*/ 	.byte	0x00, 0xf0, 0x11, 0x00


	//----- nvinfo : EIATTR_KPARAM_INFO
	.align		4
.L_131:
        /*0088*/ 	.byte	0x04, 0x17
        /*008a*/ 	.short	(.L_133 - .L_132)
.L_132:
        /*008c*/ 	.word	0x00000000
        /*0090*/ 	.short	0x0000
        /*0092*/ 	.short	0x0000
        /*0094*/ 	.byte	0x00, 0xf5, 0x21, 0x00


	//----- nvinfo : EIATTR_SPARSE_MMA_MASK
	.align		4
.L_133:
        /*0098*/ 	.byte	0x03, 0x50
        /*009a*/ 	.short	0x0000


	//----- nvinfo : EIATTR_MAXREG_COUNT
	.align		4
        /*009c*/ 	.byte	0x03, 0x1b
        /*009e*/ 	.short	0x00ff


	//----- nvinfo : EIATTR_MERCURY_ISA_VERSION
	.align		4
        /*00a0*/ 	.byte	0x03, 0x5f
        /*00a2*/ 	.short	0x0101


	//----- nvinfo : EIATTR_COOP_GROUP_MASK_REGIDS
	.align		4
        /*00a4*/ 	.byte	0x04, 0x29
        /*00a6*/ 	.short	(.L_135 - .L_134)


	//   ....[0]....
.L_134:
        /*00a8*/ 	.word	0xffffffff


	//   ....[1]....
        /*00ac*/ 	.word	0xffffffff


	//   ....[2]....
        /*00b0*/ 	.word	0xffffffff


	//   ....[3]....
        /*00b4*/ 	.word	0xffffffff


	//   ....[4]....
        /*00b8*/ 	.word	0xffffffff


	//   ....[5]....
        /*00bc*/ 	.word	0xffffffff


	//   ....[6]....
        /*00c0*/ 	.word	0xffffffff


	//   ....[7]....
        /*00c4*/ 	.word	0xffffffff


	//   ....[8]....
        /*00c8*/ 	.word	0xffffffff


	//   ....[9]....
        /*00cc*/ 	.word	0xffffffff


	//----- nvinfo : EIATTR_COOP_GROUP_INSTR_OFFSETS
	.align		4
.L_135:
        /*00d0*/ 	.byte	0x04, 0x28
        /*00d2*/ 	.short	(.L_137 - .L_136)


	//   ....[0]....
.L_136:
        /*00d4*/ 	.word	0x00001580


	//   ....[1]....
        /*00d8*/ 	.word	0x000015a0


	//   ....[2]....
        /*00dc*/ 	.word	0x000015e0


	//   ....[3]....
        /*00e0*/ 	.word	0x000015f0


	//   ....[4]....
        /*00e4*/ 	.word	0x00001630


	//   ....[5]....
        /*00e8*/ 	.word	0x00001640


	//   ....[6]....
        /*00ec*/ 	.word	0x00001670


	//   ....[7]....
        /*00f0*/ 	.word	0x00001680


	//   ....[8]....
        /*00f4*/ 	.word	0x000016b0


	//   ....[9]....
        /*00f8*/ 	.word	0x000016c0


	//----- nvinfo : EIATTR_VRC_CTA_INIT_COUNT
	.align		4
.L_137:
        /*00fc*/ 	.byte	0x02, 0x4a
	.zero		1
	.zero		1


	//----- nvinfo : EIATTR_EXIT_INSTR_OFFSETS
	.align		4
        /*0100*/ 	.byte	0x04, 0x1c
        /*0102*/ 	.short	(.L_139 - .L_138)


	//   ....[0]....
.L_138:
        /*0104*/ 	.word	0x00000070


	//   ....[1]....
        /*0108*/ 	.word	0x00000b10


	//   ....[2]....
        /*010c*/ 	.word	0x00001820


	//----- nvinfo : EIATTR_CRS_STACK_SIZE
	.align		4
.L_139:
        /*0110*/ 	.byte	0x04, 0x1e
        /*0112*/ 	.short	(.L_141 - .L_140)
.L_140:
        /*0114*/ 	.word	0x00000000


	//----- nvinfo : EIATTR_CBANK_PARAM_SIZE
	.align		4
.L_141:
        /*0118*/ 	.byte	0x03, 0x19
        /*011a*/ 	.short	0x0044


	//----- nvinfo : EIATTR_PARAM_CBANK
	.align		4
        /*011c*/ 	.byte	0x04, 0x0a
        /*011e*/ 	.short	(.L_143 - .L_142)
	.align		4
.L_142:
        /*0120*/ 	.word	index@(.nv.constant0.holo_reco_sfcw_time_domain_custom_positions_hypotheses)
        /*0124*/ 	.short	0x0380
        /*0126*/ 	.short	0x0044


	//----- nvinfo : EIATTR_SW_WAR
	.align		4
.L_143:
        /*0128*/ 	.byte	0x04, 0x36
        /*012a*/ 	.short	(.L_145 - .L_144)
.L_144:
        /*012c*/ 	.word	0x00000008
.L_145:


//--------------------- .nv.info.holo_reco_sfcw_time_domain_custom_positions_noaggregate --------------------------
	.section	.nv.info.holo_reco_sfcw_time_domain_custom_positions_noaggregate,"",@"SHT_CUDA_INFO"
	.sectionflags	@""
	.align	4


	//----- nvinfo : EIATTR_CUDA_API_VERSION
	.align		4
        /*0000*/ 	.byte	0x04, 0x37
        /*0002*/ 	.short	(.L_147 - .L_146)
.L_146:
        /*0004*/ 	.word	0x00000082


	//----- nvinfo : EIATTR_KPARAM_INFO
	.align		4
.L_147:
        /*0008*/ 	.byte	0x04, 0x17
        /*000a*/ 	.short	(.L_149 - .L_148)
.L_148:
        /*000c*/ 	.word	0x00000000
        /*0010*/ 	.short	0x0008
        /*0012*/ 	.short	0x0040
        /*0014*/ 	.byte	0x00, 0xf0, 0x11, 0x00


	//----- nvinfo : EIATTR_KPARAM_INFO
	.align		4
.L_149:
        /*0018*/ 	.byte	0x04, 0x17
        /*001a*/ 	.short	(.L_151 - .L_150)
.L_150:
        /*001c*/ 	.word	0x00000000
        /*0020*/ 	.short	0x0007
        /*0022*/ 	.short	0x0038
        /*0024*/ 	.byte	0x00, 0xf5, 0x21, 0x00


	//----- nvinfo : EIATTR_KPARAM_INFO
	.align		4
.L_151:
        /*0028*/ 	.byte	0x04, 0x17
        /*002a*/ 	.short	(.L_153 - .L_152)
.L_152:
        /*002c*/ 	.word	0x00000000
        /*0030*/ 	.short	0x0006
        /*0032*/ 	.short	0x0030
        /*0034*/ 	.byte	0x00, 0xf5, 0x21, 0x00


	//----- nvinfo : EIATTR_KPARAM_INFO
	.align		4
.L_153:
        /*0038*/ 	.byte	0x04, 0x17
        /*003a*/ 	.short	(.L_155 - .L_154)
.L_154:
        /*003c*/ 	.word	0x00000000
        /*0040*/ 	.short	0x0005
        /*0042*/ 	.short	0x0028
        /*0044*/ 	.byte	0x00, 0xf0, 0x11, 0x00


	//----- nvinfo : EIATTR_KPARAM_INFO
	.align		4
.L_155:
        /*0048*/ 	.byte	0x04, 0x17
        /*004a*/ 	.short	(.L_157 - .L_156)
.L_156:
        /*004c*/ 	.word	0x00000000
        /*0050*/ 	.short	0x0004
        /*0052*/ 	.short	0x0020
        /*0054*/ 	.byte	0x00, 0xf5, 0x21, 0x00


	//----- nvinfo : EIATTR_KPARAM_INFO
	.align		4
.L_157:
        /*0058*/ 	.byte	0x04, 0x17
        /*005a*/ 	.short	(.L_159 - .L_158)
.L_158:
        /*005c*/ 	.word	0x00000000
        /*0060*/ 	.short	0x0003
        /*0062*/ 	.short	0x0018
        /*0064*/ 	.byte	0x00, 0xf0, 0x11, 0x00


	//----- nvinfo : EIATTR_KPARAM_INFO
	.align		4
.L_159:
        /*0068*/ 	.byte	0x04, 0x17
        /*006a*/ 	.short	(.L_161 - .L_160)
.L_160:
        /*006c*/ 	.word	0x00000000
        /*0070*/ 	.short	0x0002
        /*0072*/ 	.short	0x0010
        /*0074*/ 	.byte	0x00, 0xf5, 0x21, 0x00


	//----- nvinfo : EIATTR_KPARAM_INFO
	.align		4
.L_161:
        /*0078*/ 	.byte	0x04, 0x17
        /*007a*/ 	.short	(.L_163 - .L_162)
.L_162:
        /*007c*/ 	.word	0x00000000
        /*0080*/ 	.short	0x0001
        /*0082*/ 	.short	0x0008
        /*0084*/ 	.byte	0x00, 0xf0, 0x11, 0x00


	//----- nvinfo : EIATTR_KPARAM_INFO
	.align		4
.L_163:
        /*0088*/ 	.byte	0x04, 0x17
        /*008a*/ 	.short	(.L_165 - .L_164)
.L_164:
        /*008c*/ 	.word	0x00000000
        /*0090*/ 	.short	0x0000
        /*0092*/ 	.short	0x0000
        /*0094*/ 	.byte	0x00, 0xf5, 0x21, 0x00


	//----- nvinfo : EIATTR_SPARSE_MMA_MASK
	.align		4
.L_165:
        /*0098*/ 	.byte	0x03, 0x50
        /*009a*/ 	.short	0x0000


	//----- nvinfo : EIATTR_MAXREG_COUNT
	.align		4
        /*009c*/ 	.byte	0x03, 0x1b
        /*009e*/ 	.short	0x00ff


	//----- nvinfo : EIATTR_MERCURY_ISA_VERSION
	.align		4
        /*00a0*/ 	.byte	0x03, 0x5f
        /*00a2*/ 	.short	0x0101


	//----- nvinfo : EIATTR_COOP_GROUP_MASK_REGIDS
	.align		4
        /*00a4*/ 	.byte	0x04, 0x29
        /*00a6*/ 	.short	(.L_167 - .L_166)


	//   ....[0]....
.L_166:
        /*00a8*/ 	.word	0xffffffff


	//   ....[1]....
        /*00ac*/ 	.word	0xffffffff


	//   ....[2]....
        /*00b0*/ 	.word	0xffffffff


	//   ....[3]....
        /*00b4*/ 	.word	0xffffffff


	//   ....[4]....
        /*00b8*/ 	.word	0xffffffff


	//   ....[5]....
        /*00bc*/ 	.word	0xffffffff


	//   ....[6]....
        /*00c0*/ 	.word	0xffffffff


	//   ....[7]....
        /*00c4*/ 	.word	0xffffffff


	//   ....[8]....
        /*00c8*/ 	.word	0xffffffff


	//   ....[9]....
        /*00cc*/ 	.word	0xffffffff


	//----- nvinfo : EIATTR_COOP_GROUP_INSTR_OFFSETS
	.align		4
.L_167:
        /*00d0*/ 	.byte	0x04, 0x28
        /*00d2*/ 	.short	(.L_169 - .L_168)


	//   ....[0]....
.L_168:
        /*00d4*/ 	.word	0x000015b0


	//   ....[1]....
        /*00d8*/ 	.word	0x000015e0


	//   ....[2]....
        /*00dc*/ 	.word	0x00001610


	//   ....[3]....
        /*00e0*/ 	.word	0x00001620


	//   ....[4]....
        /*00e4*/ 	.word	0x00001650


	//   ....[5]....
        /*00e8*/ 	.word	0x00001660


	//   ....[6]....
        /*00ec*/ 	.word	0x00001690


	//   ....[7]....
        /*00f0*/ 	.word	0x000016a0


	//   ....[8]....
        /*00f4*/ 	.word	0x000016d0


	//   ....[9]....
        /*00f8*/ 	.word	0x000016e0


	//----- nvinfo : EIATTR_VRC_CTA_INIT_COUNT
	.align		4
.L_169:
        /*00fc*/ 	.byte	0x02, 0x4a
	.zero		1
	.zero		1


	//----- nvinfo : EIATTR_EXIT_INSTR_OFFSETS
	.align		4
        /*0100*/ 	.byte	0x04, 0x1c
        /*0102*/ 	.short	(.L_171 - .L_170)


	//   ....[0]....
.L_170:
        /*0104*/ 	.word	0x00000070


	//   ....[1]....
        /*0108*/ 	.word	0x00000b40


	//   ....[2]....
        /*010c*/ 	.word	0x00001850


	//----- nvinfo : EIATTR_CRS_STACK_SIZE
	.align		4
.L_171:
        /*0110*/ 	.byte	0x04, 0x1e
        /*0112*/ 	.short	(.L_173 - .L_172)
.L_172:
        /*0114*/ 	.word	0x00000000


	//----- nvinfo : EIATTR_CBANK_PARAM_SIZE
	.align		4
.L_173:
        /*0118*/ 	.byte	0x03, 0x19
        /*011a*/ 	.short	0x0044


	//----- nvinfo : EIATTR_PARAM_CBANK
	.align		4
        /*011c*/ 	.byte	0x04, 0x0a
        /*011e*/ 	.short	(.L_175 - .L_174)
	.align		4
.L_174:
        /*0120*/ 	.word	index@(.nv.constant0.holo_reco_sfcw_time_domain_custom_positions_noaggregate)
        /*0124*/ 	.short	0x0380
        /*0126*/ 	.short	0x0044


	//----- nvinfo : EIATTR_SW_WAR
	.align		4
.L_175:
        /*0128*/ 	.byte	0x04, 0x36
        /*012a*/ 	.short	(.L_177 - .L_176)
.L_176:
        /*012c*/ 	.word	0x00000008
.L_177:


//--------------------- .nv.info.holo_reco_sfcw_time_domain_custom_positions --------------------------
	.section	.nv.info.holo_reco_sfcw_time_domain_custom_positions,"",@"SHT_CUDA_INFO"
	.sectionflags	@""
	.align	4


	//----- nvinfo : EIATTR_CUDA_API_VERSION
	.align		4
        /*0000*/ 	.byte	0x04, 0x37
        /*0002*/ 	.short	(.L_179 - .L_178)
.L_178:
        /*0004*/ 	.word	0x00000082


	//----- nvinfo : EIATTR_KPARAM_INFO
	.align		4
.L_179:
        /*0008*/ 	.byte	0x04, 0x17
        /*000a*/ 	.short	(.L_181 - .L_180)
.L_180:
        /*000c*/ 	.word	0x00000000
        /*0010*/ 	.short	0x0009
        /*0012*/ 	.short	0x0048
        /*0014*/ 	.byte	0x00, 0xf5, 0x21, 0x00


	//----- nvinfo : EIATTR_KPARAM_INFO
	.align		4
.L_181:
        /*0018*/ 	.byte	0x04, 0x17
        /*001a*/ 	.short	(.L_183 - .L_182)
.L_182:
        /*001c*/ 	.word	0x00000000
        /*0020*/ 	.short	0x0008
        /*0022*/ 	.short	0x0040
        /*0024*/ 	.byte	0x00, 0xf0, 0x11, 0x00


	//----- nvinfo : EIATTR_KPARAM_INFO
	.align		4
.L_183:
        /*0028*/ 	.byte	0x04, 0x17
        /*002a*/ 	.short	(.L_185 - .L_184)
.L_184:
        /*002c*/ 	.word	0x00000000
        /*0030*/ 	.short	0x0007
        /*0032*/ 	.short	0x0038
        /*0034*/ 	.byte	0x00, 0xf5, 0x21, 0x00


	//----- nvinfo : EIATTR_KPARAM_INFO
	.align		4
.L_185:
        /*0038*/ 	.byte	0x04, 0x17
        /*003a*/ 	.short	(.L_187 - .L_186)
.L_186:
        /*003c*/ 	.word	0x00000000
        /*0040*/ 	.short	0x0006
        /*0042*/ 	.short	0x0030
        /*0044*/ 	.byte	0x00, 0xf5, 0x21, 0x00


	//----- nvinfo : EIATTR_KPARAM_INFO
	.align		4
.L_187:
        /*0048*/ 	.byte	0x04, 0x17
        /*004a*/ 	.short	(.L_189 - .L_188)
.L_188:
        /*004c*/ 	.word	0x00000000
        /*0050*/ 	.short	0x0005
        /*0052*/ 	.short	0x0028
        /*0054*/ 	.byte	0x00, 0xf0, 0x11, 0x00


	//----- nvinfo : EIATTR_KPARAM_INFO
	.align		4
.L_189:
        /*0058*/ 	.byte	0x04, 0x17
        /*005a*/ 	.short	(.L_191 - .L_190)
.L_190:
        /*005c*/ 	.word	0x00000000
        /*0060*/ 	.short	0x0004
        /*0062*/ 	.short	0x0020
        /*0064*/ 	.byte	0x00, 0xf5, 0x21, 0x00


	//----- nvinfo : EIATTR_KPARAM_INFO
	.align		4
.L_191:
        /*0068*/ 	.byte	0x04, 0x17
        /*006a*/ 	.short	(.L_193 - .L_192)
.L_192:
        /*006c*/ 	.word	0x00000000
        /*0070*/ 	.short	0x0003
        /*0072*/ 	.short	0x0018
        /*0074*/ 	.byte	0x00, 0xf0, 0x11, 0x00


	//----- nvinfo : EIATTR_KPARAM_INFO
	.align		4
.L_193:
        /*0078*/ 	.byte	0x04, 0x17
        /*007a*/ 	.short	(.L_195 - .L_194)
.L_194:
        /*007c*/ 	.word	0x00000000
        /*0080*/ 	.short	0x0002
        /*0082*/ 	.short	0x0010
        /*0084*/ 	.byte	0x00, 0xf5, 0x21, 0x00


	//----- nvinfo : EIATTR_KPARAM_INFO
	.align		4
.L_195:
        /*0088*/ 	.byte	0x04, 0x17
        /*008a*/ 	.short	(.L_197 - .L_196)
.L_196:
        /*008c*/ 	.word	0x00000000
        /*0090*/ 	.short	0x0001
        /*0092*/ 	.short	0x0008
        /*0094*/ 	.byte	0x00, 0xf0, 0x11, 0x00


	//----- nvinfo : EIATTR_KPARAM_INFO
	.align		4
.L_197:
        /*0098*/ 	.byte	0x04, 0x17
        /*009a*/ 	.short	(.L_199 - .L_198)
.L_198:
        /*009c*/ 	.word	0x00000000
        /*00a0*/ 	.short	0x0000
        /*00a2*/ 	.short	0x0000
        /*00a4*/ 	.byte	0x00, 0xf5, 0x21, 0x00


	//----- nvinfo : EIATTR_SPARSE_MMA_MASK
	.align		4
.L_199:
        /*00a8*/ 	.byte	0x03, 0x50
        /*00aa*/ 	.short	0x0000


	//----- nvinfo : EIATTR_MAXREG_COUNT
	.align		4
        /*00ac*/ 	.byte	0x03, 0x1b
        /*00ae*/ 	.short	0x00ff


	//----- nvinfo : EIATTR_MERCURY_ISA_VERSION
	.align		4
        /*00b0*/ 	.byte	0x03, 0x5f
        /*00b2*/ 	.short	0x0101


	//----- nvinfo : EIATTR_VRC_CTA_INIT_COUNT
	.align		4
        /*00b4*/ 	.byte	0x02, 0x4a
	.zero		1
	.zero		1


	//----- nvinfo : EIATTR_EXIT_INSTR_OFFSETS
	.align		4
        /*00b8*/ 	.byte	0x04, 0x1c
        /*00ba*/ 	.short	(.L_201 - .L_200)


	//   ....[0]....
.L_200:
        /*00bc*/ 	.word	0x00000080


	//   ....[1]....
        /*00c0*/ 	.word	0x00001200


	//----- nvinfo : EIATTR_CRS_STACK_SIZE
	.align		4
.L_201:
        /*00c4*/ 	.byte	0x04, 0x1e
        /*00c6*/ 	.short	(.L_203 - .L_202)
.L_202:
        /*00c8*/ 	.word	0x00000000


	//----- nvinfo : EIATTR_CBANK_PARAM_SIZE
	.align		4
.L_203:
        /*00cc*/ 	.byte	0x03, 0x19
        /*00ce*/ 	.short	0x0050


	//----- nvinfo : EIATTR_PARAM_CBANK
	.align		4
        /*00d0*/ 	.byte	0x04, 0x0a
        /*00d2*/ 	.short	(.L_205 - .L_204)
	.align		4
.L_204:
        /*00d4*/ 	.word	index@(.nv.constant0.holo_reco_sfcw_time_domain_custom_positions)
        /*00d8*/ 	.short	0x0380
        /*00da*/ 	.short	0x0050


	//----- nvinfo : EIATTR_SW_WAR
	.align		4
.L_205:
        /*00dc*/ 	.byte	0x04, 0x36
        /*00de*/ 	.short	(.L_207 - .L_206)
.L_206:
        /*00e0*/ 	.word	0x00000008
.L_207:


//--------------------- .nv.info.holo_reco_sfcw_time_domain --------------------------
	.section	.nv.info.holo_reco_sfcw_time_domain,"",@"SHT_CUDA_INFO"
	.sectionflags	@""
	.align	4


	//----- nvinfo : EIATTR_CUDA_API_VERSION
	.align		4
        /*0000*/ 	.byte	0x04, 0x37
        /*0002*/ 	.short	(.L_209 - .L_208)
.L_208:
        /*0004*/ 	.word	0x00000082


	//----- nvinfo : EIATTR_KPARAM_INFO
	.align		4
.L_209:
        /*0008*/ 	.byte	0x04, 0x17
        /*000a*/ 	.short	(.L_211 - .L_210)
.L_210:
        /*000c*/ 	.word	0x00000000
        /*0010*/ 	.short	0x000c
        /*0012*/ 	.short	0x0060
        /*0014*/ 	.byte	0x00, 0xf0, 0x11, 0x00


	//----- nvinfo : EIATTR_KPARAM_INFO
	.align		4
.L_211:
        /*0018*/ 	.byte	0x04, 0x17
        /*001a*/ 	.short	(.L_213 - .L_212)
.L_212:
        /*001c*/ 	.word	0x00000000
        /*0020*/ 	.short	0x000b
        /*0022*/ 	.short	0x0058
        /*0024*/ 	.byte	0x00, 0xf5, 0x21, 0x00


	//----- nvinfo : EIATTR_KPARAM_INFO
	.align		4
.L_213:
        /*0028*/ 	.byte	0x04, 0x17
        /*002a*/ 	.short	(.L_215 - .L_214)
.L_214:
        /*002c*/ 	.word	0x00000000
        /*0030*/ 	.short	0x000a
        /*0032*/ 	.short	0x0050
        /*0034*/ 	.byte	0x00, 0xf5, 0x21, 0x00


	//----- nvinfo : EIATTR_KPARAM_INFO
	.align		4
.L_215:
        /*0038*/ 	.byte	0x04, 0x17
        /*003a*/ 	.short	(.L_217 - .L_216)
.L_216:
        /*003c*/ 	.word	0x00000000
        /*0040*/ 	.short	0x0009
        /*0042*/ 	.short	0x0048
        /*0044*/ 	.byte	0x00, 0xf0, 0x11, 0x00


	//----- nvinfo : EIATTR_KPARAM_INFO
	.align		4
.L_217:
        /*0048*/ 	.byte	0x04, 0x17
        /*004a*/ 	.short	(.L_219 - .L_218)
.L_218:
        /*004c*/ 	.word	0x00000000
        /*0050*/ 	.short	0x0008
        /*0052*/ 	.short	0x0040
        /*0054*/ 	.byte	0x00, 0xf5, 0x21, 0x00


	//----- nvinfo : EIATTR_KPARAM_INFO
	.align		4
.L_219:
        /*0058*/ 	.byte	0x04, 0x17
        /*005a*/ 	.short	(.L_221 - .L_220)
.L_220:
        /*005c*/ 	.word	0x00000000
        /*0060*/ 	.short	0x0007
        /*0062*/ 	.short	0x0038
        /*0064*/ 	.byte	0x00, 0xf0, 0x11, 0x00


	//----- nvinfo : EIATTR_KPARAM_INFO
	.align		4
.L_221:
        /*0068*/ 	.byte	0x04, 0x17
        /*006a*/ 	.short	(.L_223 - .L_222)
.L_222:
        /*006c*/ 	.word	0x00000000
        /*0070*/ 	.short	0x0006
        /*0072*/ 	.short	0x0030
        /*0074*/ 	.byte	0x00, 0xf5, 0x21, 0x00


	//----- nvinfo : EIATTR_KPARAM_INFO
	.align		4
.L_223:
        /*0078*/ 	.byte	0x04, 0x17
        /*007a*/ 	.short	(.L_225 - .L_224)
.L_224:
        /*007c*/ 	.word	0x00000000
        /*0080*/ 	.short	0x0005
        /*0082*/ 	.short	0x0028
        /*0084*/ 	.byte	0x00, 0xf0, 0x11, 0x00


	//----- nvinfo : EIATTR_KPARAM_INFO
	.align		4
.L_225:
        /*0088*/ 	.byte	0x04, 0x17
        /*008a*/ 	.short	(.L_227 - .L_226)
.L_226:
        /*008c*/ 	.word	0x00000000
        /*0090*/ 	.short	0x0004
        /*0092*/ 	.short	0x0020
        /*0094*/ 	.byte	0x00, 0xf5, 0x21, 0x00


	//----- nvinfo : EIATTR_KPARAM_INFO
	.align		4
.L_227:
        /*0098*/ 	.byte	0x04, 0x17
        /*009a*/ 	.short	(.L_229 - .L_228)
.L_228:
        /*009c*/ 	.word	0x00000000
        /*00a0*/ 	.short	0x0003
        /*00a2*/ 	.short	0x0018
        /*00a4*/ 	.byte	0x00, 0xf0, 0x11, 0x00


	//----- nvinfo : EIATTR_KPARAM_INFO
	.align		4
.L_229:
        /*00a8*/ 	.byte	0x04, 0x17
        /*00aa*/ 	.short	(.L_231 - .L_230)
.L_230:
        /*00ac*/ 	.word	0x00000000
        /*00b0*/ 	.short	0x0002
        /*00b2*/ 	.short	0x0010
        /*00b4*/ 	.byte	0x00, 0xf5, 0x21, 0x00


	//----- nvinfo : EIATTR_KPARAM_INFO
	.align		4
.L_231:
        /*00b8*/ 	.byte	0x04, 0x17
        /*00ba*/ 	.short	(.L_233 - .L_232)
.L_232:
        /*00bc*/ 	.word	0x00000000
        /*00c0*/ 	.short	0x0001
        /*00c2*/ 	.short	0x0008
        /*00c4*/ 	.byte	0x00, 0xf0, 0x11, 0x00


	//----- nvinfo : EIATTR_KPARAM_INFO
	.align		4
.L_233:
        /*00c8*/ 	.byte	0x04, 0x17
        /*00ca*/ 	.short	(.L_235 - .L_234)
.L_234:
        /*00cc*/ 	.word	0x00000000
        /*00d0*/ 	.short	0x0000
        /*00d2*/ 	.short	0x0000
        /*00d4*/ 	.byte	0x00, 0xf5, 0x21, 0x00


	//----- nvinfo : EIATTR_SPARSE_MMA_MASK
	.align		4
.L_235:
        /*00d8*/ 	.byte	0x03, 0x50
        /*00da*/ 	.short	0x0000


	//----- nvinfo : EIATTR_MAXREG_COUNT
	.align		4
        /*00dc*/ 	.byte	0x03, 0x1b
        /*00de*/ 	.short	0x00ff


	//----- nvinfo : EIATTR_MERCURY_ISA_VERSION
	.align		4
        /*00e0*/ 	.byte	0x03, 0x5f
        /*00e2*/ 	.short	0x0101


	//----- nvinfo : EIATTR_COOP_GROUP_MASK_REGIDS
	.align		4
        /*00e4*/ 	.byte	0x04, 0x29
        /*00e6*/ 	.short	(.L_237 - .L_236)


	//   ....[0]....
.L_236:
        /*00e8*/ 	.word	0xffffffff


	//   ....[1]....
        /*00ec*/ 	.word	0xffffffff


	//   ....[2]....
        /*00f0*/ 	.word	0xffffffff


	//   ....[3]....
        /*00f4*/ 	.word	0xffffffff


	//   ....[4]....
        /*00f8*/ 	.word	0xffffffff


	//   ....[5]....
        /*00fc*/ 	.word	0xffffffff


	//   ....[6]....
        /*0100*/ 	.word	0xffffffff


	//   ....[7]....
        /*0104*/ 	.word	0xffffffff


	//   ....[8]....
        /*0108*/ 	.word	0xffffffff


	//   ....[9]....
        /*010c*/ 	.word	0xffffffff


	//----- nvinfo : EIATTR_COOP_GROUP_INSTR_OFFSETS
	.align		4
.L_237:
        /*0110*/ 	.byte	0x04, 0x28
        /*0112*/ 	.short	(.L_239 - .L_238)


	//   ....[0]....
.L_238:
        /*0114*/ 	.word	0x00001600


	//   ....[1]....
        /*0118*/ 	.word	0x00001620


	//   ....[2]....
        /*011c*/ 	.word	0x00001650


	//   ....[3]....
        /*0120*/ 	.word	0x00001660


	//   ....[4]....
        /*0124*/ 	.word	0x00001690


	//   ....[5]....
        /*0128*/ 	.word	0x000016a0


	//   ....[6]....
        /*012c*/ 	.word	0x000016d0


	//   ....[7]....
        /*0130*/ 	.word	0x000016e0


	//   ....[8]....
        /*0134*/ 	.word	0x00001710


	//   ....[9]....
        /*0138*/ 	.word	0x00001720


	//----- nvinfo : EIATTR_VRC_CTA_INIT_COUNT
	.align		4
.L_239:
        /*013c*/ 	.byte	0x02, 0x4a
	.zero		1
	.zero		1


	//----- nvinfo : EIATTR_EXIT_INSTR_OFFSETS
	.align		4
        /*0140*/ 	.byte	0x04, 0x1c
        /*0142*/ 	.short	(.L_241 - .L_240)


	//   ....[0]....
.L_240:
        /*0144*/ 	.word	0x000000d0


	//   ....[1]....
        /*0148*/ 	.word	0x00001730


	//   ....[2]....
        /*014c*/ 	.word	0x000017d0


	//----- nvinfo : EIATTR_CRS_STACK_SIZE
	.align		4
.L_241:
        /*0150*/ 	.byte	0x04, 0x1e
        /*0152*/ 	.short	(.L_243 - .L_242)
.L_242:
        /*0154*/ 	.word	0x00000000


	//----- nvinfo : EIATTR_CBANK_PARAM_SIZE
	.align		4
.L_243:
        /*0158*/ 	.byte	0x03, 0x19
        /*015a*/ 	.short	0x0064


	//----- nvinfo : EIATTR_PARAM_CBANK
	.align		4
        /*015c*/ 	.byte	0x04, 0x0a
        /*015e*/ 	.short	(.L_245 - .L_244)
	.align		4
.L_244:
        /*0160*/ 	.word	index@(.nv.constant0.holo_reco_sfcw_time_domain)
        /*0164*/ 	.short	0x0380
        /*0166*/ 	.short	0x0064


	//----- nvinfo : EIATTR_SW_WAR
	.align		4
.L_245:
        /*0168*/ 	.byte	0x04, 0x36
        /*016a*/ 	.short	(.L_247 - .L_246)
.L_246:
        /*016c*/ 	.word	0x00000008
.L_247:


//--------------------- .nv.callgraph             --------------------------
	.section	.nv.callgraph,"",@"SHT_CUDA_CALLGRAPH"
	.align	4
	.sectionentsize	8
	.align		4
        /*0000*/ 	.word	0x00000000
	.align		4
        /*0004*/ 	.word	0xffffffff
	.align		4
        /*0008*/ 	.word	0x00000000
	.align		4
        /*000c*/ 	.word	0xfffffffe
	.align		4
        /*0010*/ 	.word	0x00000000
	.align		4
        /*0014*/ 	.word	0xfffffffd
	.align		4
        /*0018*/ 	.word	0x00000000
	.align		4
        /*001c*/ 	.word	0xfffffffc


//--------------------- .nv.constant3             --------------------------
	.section	.nv.constant3,"a",@progbits
	.align	4
.nv.constant3:
	.type		frequencies,@object
	.size		frequencies,(.L_0 - frequencies)
frequencies:
	.zero		2048
.L_0:


//--------------------- .nv.constant4             --------------------------
	.section	.nv.constant4,"a",@progbits
	.align	8
	.align		8
.nv.constant4:
        /*0000*/ 	.dword	__cudart_i2opi_f


//--------------------- .text.holo_reco_sfcw_time_domain_custom_positions_weighted --------------------------
	.section	.text.holo_reco_sfcw_time_domain_custom_positions_weighted,"ax",@progbits
	.align	128
        .global         holo_reco_sfcw_time_domain_custom_positions_weighted
        .type           holo_reco_sfcw_time_domain_custom_positions_weighted,@function
        .size           holo_reco_sfcw_time_domain_custom_positions_weighted,(.L_x_184 - holo_reco_sfcw_time_domain_custom_positions_weighted)
        .other          holo_reco_sfcw_time_domain_custom_positions_weighted,@"STO_CUDA_ENTRY STV_DEFAULT"
holo_reco_sfcw_time_domain_custom_positions_weighted:
.text.holo_reco_sfcw_time_domain_custom_positions_weighted:
[----:B------:R-:W0:Y:S01]  /*0000*/  LDC R1, c[0x0][0x37c] ;  /* 0x0000df00ff017b82 */ /* 0x000e220000000800 */
[----:B------:R-:W1:Y:S07]  /*0010*/  S2R R11, SR_TID.X ;  /* 0x00000000000b7919 */ /* 0x000e6e0000002100 */
[----:B------:R-:W1:Y:S01]  /*0020*/  S2UR UR4, SR_CTAID.X ;  /* 0x00000000000479c3 */ /* 0x000e620000002500 */
[----:B0-----:R-:W-:-:S07]  /*0030*/  VIADD R1, R1, 0xffffffe0 ;  /* 0xffffffe001017836 */ /* 0x001fce0000000000 */
[----:B------:R-:W1:Y:S08]  /*0040*/  LDC R0, c[0x0][0x360] ;  /* 0x0000d800ff007b82 */ /* 0x000e700000000800 */
[----:B------:R-:W0:Y:S01]  /*0050*/  LDC R12, c[0x0][0x3a8] ;  /* 0x0000ea00ff0c7b82 */ /* 0x000e220000000800 */
[----:B-1----:R-:W-:-:S05]  /*0060*/  IMAD R11, R0, UR4, R11 ;  /* 0x00000004000b7c24 */ /* 0x002fca000f8e020b */
[----:B0-----:R-:W-:-:S13]  /*0070*/  ISETP.GE.AND P0, PT, R11, R12, PT ;  /* 0x0000000c0b00720c */ /* 0x001fda0003f06270 */
[----:B------:R-:W-:Y:S05]  /*0080*/  @P0 EXIT ;  /* 0x000000000000094d */ /* 0x000fea0003800000 */
[----:B------:R-:W0:Y:S01]  /*0090*/  LDC R0, c[0x0][0x388] ;  /* 0x0000e200ff007b82 */ /* 0x000e220000000800 */
[----:B------:R-:W0:Y:S01]  /*00a0*/  LDCU UR4, c[0x0][0x398] ;  /* 0x00007300ff0477ac */ /* 0x000e220008000800 */
[----:B------:R-:W-:Y:S02]  /*00b0*/  HFMA2 R15, -RZ, RZ, 0.81396484375, 0.000785350799560546875 ;  /* 0x3a83126fff0f7431 */ /* 0x000fe400000001ff */
[----:B------:R-:W-:Y:S01]  /*00c0*/  IMAD.MOV.U32 R14, RZ, RZ, 0x3a83126f ;  /* 0x3a83126fff0e7424 */ /* 0x000fe200078e00ff */
[----:B------:R-:W1:Y:S03]  /*00d0*/  LDCU.64 UR12, c[0x0][0x358] ;  /* 0x00006b00ff0c77ac */ /* 0x000e660008000a00 */
[----:B------:R-:W0:Y:S08]  /*00e0*/  LDC R5, c[0x0][0x3c0] ;  /* 0x0000f000ff057b82 */ /* 0x000e300000000800 */
[----:B------:R-:W2:Y:S01]  /*00f0*/  LDC.64 R2, c[0x0][0x3a0] ;  /* 0x0000e800ff027b82 */ /* 0x000ea20000000a00 */
[----:B0-----:R-:W-:-:S04]  /*0100*/  VIMNMX3 R0, R0, UR4, R5, PT ;  /* 0x0000000400007c0f */ /* 0x001fc8000b800105 */
[----:B------:R-:W-:Y:S01]  /*0110*/  ISETP.GE.AND P0, PT, R0, 0x1, PT ;  /* 0x000000010000780c */ /* 0x000fe20003f06270 */
[----:B--2---:R-:W-:-:S04]  /*0120*/  IMAD.WIDE R2, R11, 0xc, R2 ;  /* 0x0000000c0b027825 */ /* 0x004fc800078e0202 */
[----:B------:R-:W-:-:S08]  /*0130*/  IMAD.WIDE R12, R12, 0xc, R2 ;  /* 0x0000000c0c0c7825 */ /* 0x000fd000078e0202 */
[----:B-1----:R-:W-:Y:S05]  /*0140*/  @!P0 BRA `(.L_x_0) ;  /* 0x0000001400688947 */ /* 0x002fea0003800000 */
[----:B------:R0:W5:Y:S04]  /*0150*/  LDG.E R10, desc[UR12][R2.64] ;  /* 0x0000000c020a7981 */ /* 0x000168000c1e1900 */
[----:B------:R0:W5:Y:S04]  /*0160*/  LDG.E R9, desc[UR12][R2.64+0x4] ;  /* 0x0000040c02097981 */ /* 0x000168000c1e1900 */
[----:B------:R0:W5:Y:S04]  /*0170*/  LDG.E R8, desc[UR12][R2.64+0x8] ;  /* 0x0000080c02087981 */ /* 0x000168000c1e1900 */
[----:B------:R0:W5:Y:S04]  /*0180*/  LDG.E R7, desc[UR12][R12.64] ;  /* 0x0000000c0c077981 */ /* 0x000168000c1e1900 */
[----:B------:R0:W5:Y:S04]  /*0190*/  LDG.E R6, desc[UR12][R12.64+0x4] ;  /* 0x0000040c0c067981 */ /* 0x000168000c1e1900 */
[----:B------:R0:W5:Y:S01]  /*01a0*/  LDG.E R5, desc[UR12][R12.64+0x8] ;  /* 0x0000080c0c057981 */ /* 0x000162000c1e1900 */
[----:B------:R-:W-:Y:S01]  /*01b0*/  IMAD.MOV.U32 R15, RZ, RZ, 0x3a83126f ;  /* 0x3a83126fff0f7424 */ /* 0x000fe200078e00ff */
[----:B------:R-:W-:Y:S01]  /*01c0*/  UMOV UR4, URZ ;  /* 0x000000ff00047c82 */ /* 0x000fe20008000000 */
[----:B------:R-:W-:-:S07]  /*01d0*/  IMAD.MOV.U32 R14, RZ, RZ, 0x3a83126f ;  /* 0x3a83126fff0e7424 */ /* 0x000fce00078e00ff */
.L_x_29:
[----:B------:R-:W1:Y:S01]  /*01e0*/  LDCU.64 UR6, c[0x0][0x390] ;  /* 0x00007200ff0677ac */ /* 0x000e620008000a00 */
[----:B------:R-:W2:Y:S01]  /*01f0*/  LDCU UR5, c[0x0][0x398] ;  /* 0x00007300ff0577ac */ /* 0x000ea20008000800 */
[----:B-1----:R-:W-:-:S06]  /*0200*/  UIMAD.WIDE.U32 UR6, UR4, 0xc, UR6 ;  /* 0x0000000c040678a5 */ /* 0x002fcc000f8e0006 */
[----:B0-----:R-:W-:Y:S01]  /*0210*/  MOV R2, UR6 ;  /* 0x0000000600027c02 */ /* 0x001fe20008000f00 */
[----:B------:R-:W-:-:S05]  /*0220*/  IMAD.U32 R3, RZ, RZ, UR7 ;  /* 0x00000007ff037e24 */ /* 0x000fca000f8e00ff */
[----:B------:R-:W3:Y:S04]  /*0230*/  LDG.E R0, desc[UR12][R2.64+0x4] ;  /* 0x0000040c02007981 */ /* 0x000ee8000c1e1900 */
[----:B------:R-:W4:Y:S04]  /*0240*/  LDG.E R17, desc[UR12][R2.64] ;  /* 0x0000000c02117981 */ /* 0x000f28000c1e1900 */
[----:B------:R-:W4:Y:S01]  /*0250*/  LDG.E R13, desc[UR12][R2.64+0x8] ;  /* 0x0000080c020d7981 */ /* 0x000f22000c1e1900 */
[----:B------:R-:W-:Y:S01]  /*0260*/  UMOV UR10, UR4 ;  /* 0x00000004000a7c82 */ /* 0x000fe20008000000 */
[----:B------:R-:W-:Y:S01]  /*0270*/  UIADD3 UR4, UPT, UPT, UR4, 0x1, URZ ;  /* 0x0000000104047890 */ /* 0x000fe2000fffe0ff */
[----:B------:R-:W-:Y:S03]  /*0280*/  BSSY.RECONVERGENT B0, `(.L_x_1) ;  /* 0x0000016000007945 */ /* 0x000fe60003800200 */
[----:B--2---:R-:W-:Y:S01]  /*0290*/  UISETP.NE.AND UP0, UPT, UR4, UR5, UPT ;  /* 0x000000050400728c */ /* 0x004fe2000bf05270 */
[----:B---3-5:R-:W-:Y:S01]  /*02a0*/  FADD R0, R9, -R0 ;  /* 0x8000000009007221 */ /* 0x028fe20000000000 */
[----:B----4-:R-:W-:-:S03]  /*02b0*/  FADD R17, R10, -R17 ;  /* 0x800000110a117221 */ /* 0x010fc60000000000 */
[----:B------:R-:W-:Y:S01]  /*02c0*/  FMUL R0, R0, R0 ;  /* 0x0000000000007220 */ /* 0x000fe20000400000 */
[----:B------:R-:W-:-:S03]  /*02d0*/  FADD R13, R8, -R13 ;  /* 0x8000000d080d7221 */ /* 0x000fc60000000000 */
[----:B------:R-:W-:-:S04]  /*02e0*/  FFMA R0, R17, R17, R0 ;  /* 0x0000001111007223 */ /* 0x000fc80000000000 */
[----:B------:R-:W-:-:S04]  /*02f0*/  FFMA R12, R13, R13, R0 ;  /* 0x0000000d0d0c7223 */ /* 0x000fc80000000000 */
[----:B------:R-:W-:Y:S01]  /*0300*/  VIADD R0, R12, 0xf3000000 ;  /* 0xf30000000c007836 */ /* 0x000fe20000000000 */
[----:B------:R0:W1:Y:S04]  /*0310*/  MUFU.RSQ R13, R12 ;  /* 0x0000000c000d7308 */ /* 0x0000680000001400 */
[----:B------:R-:W-:-:S13]  /*0320*/  ISETP.GT.U32.AND P0, PT, R0, 0x727fffff, PT ;  /* 0x727fffff0000780c */ /* 0x000fda0003f04070 */
[----:B01----:R-:W-:Y:S05]  /*0330*/  @!P0 BRA `(.L_x_2) ;  /* 0x0000000000188947 */ /* 0x003fea0003800000 */
[----:B------:R-:W-:Y:S01]  /*0340*/  BSSY.RECONVERGENT B1, `(.L_x_3) ;  /* 0x0000003000017945 */ /* 0x000fe20003800200 */
[----:B------:R-:W-:-:S07]  /*0350*/  MOV R24, 0x370 ;  /* 0x0000037000187802 */ /* 0x000fce0000000f00 */
[----:B------:R-:W-:Y:S05]  /*0360*/  CALL.REL.NOINC `($__internal_0_$__cuda_sm20_sqrt_rn_f32_slowpath) ;  /* 0x0000001000f07944 */ /* 0x000fea0003c00000 */
[----:B------:R-:W-:Y:S05]  /*0370*/  BSYNC.RECONVERGENT B1 ;  /* 0x0000000000017941 */ /* 0x000fea0003800200 */
.L_x_3:
[----:B------:R-:W-:Y:S01]  /*0380*/  MOV R4, R23 ;  /* 0x0000001700047202 */ /* 0x000fe20000000f00 */
[----:B------:R-:W-:Y:S06]  /*0390*/  BRA `(.L_x_4) ;  /* 0x0000000000107947 */ /* 0x000fec0003800000 */
.L_x_2:
[----:B------:R-:W-:Y:S01]  /*03a0*/  FMUL.FTZ R4, R12, R13 ;  /* 0x0000000d0c047220 */ /* 0x000fe20000410000 */
[----:B------:R-:W-:-:S03]  /*03b0*/  FMUL.FTZ R0, R13, 0.5 ;  /* 0x3f0000000d007820 */ /* 0x000fc60000410000 */
[----:B------:R-:W-:-:S04]  /*03c0*/  FFMA R3, -R4, R4, R12 ;  /* 0x0000000404037223 */ /* 0x000fc8000000010c */
[----:B------:R-:W-:-:S07]  /*03d0*/  FFMA R4, R3, R0, R4 ;  /* 0x0000000003047223 */ /* 0x000fce0000000004 */
.L_x_4:
[----:B------:R-:W-:Y:S05]  /*03e0*/  BSYNC.RECONVERGENT B0 ;  /* 0x0000000000007941 */ /* 0x000fea0003800200 */
.L_x_1:
[----:B------:R-:W-:-:S05]  /*03f0*/  UMOV UR5, URZ ;  /* 0x000000ff00057c82 */ /* 0x000fca0008000000 */
.L_x_28:
[----:B0-----:R-:W0:Y:S02]  /*0400*/  LDCU.64 UR6, c[0x0][0x380] ;  /* 0x00007000ff0677ac */ /* 0x001e240008000a00 */
[----:B0-----:R-:W-:-:S06]  /*0410*/  UIMAD.WIDE.U32 UR6, UR5, 0xc, UR6 ;  /* 0x0000000c050678a5 */ /* 0x001fcc000f8e0006 */
[----:B------:R-:W-:Y:S02]  /*0420*/  IMAD.U32 R2, RZ, RZ, UR6 ;  /* 0x00000006ff027e24 */ /* 0x000fe4000f8e00ff */
[----:B------:R-:W-:-:S05]  /*0430*/  IMAD.U32 R3, RZ, RZ, UR7 ;  /* 0x00000007ff037e24 */ /* 0x000fca000f8e00ff */
[----:B------:R-:W2:Y:S04]  /*0440*/  LDG.E R0, desc[UR12][R2.64+0x4] ;  /* 0x0000040c02007981 */ /* 0x000ea8000c1e1900 */
[----:B------:R-:W3:Y:S04]  /*0450*/  LDG.E R19, desc[UR12][R2.64] ;  /* 0x0000000c02137981 */ /* 0x000ee8000c1e1900 */
[----:B------:R-:W4:Y:S01]  /*0460*/  LDG.E R17, desc[UR12][R2.64+0x8] ;  /* 0x0000080c02117981 */ /* 0x000f22000c1e1900 */
[----:B------:R-:W-:Y:S01]  /*0470*/  BSSY.RECONVERGENT B0, `(.L_x_5) ;  /* 0x0000014000007945 */ /* 0x000fe20003800200 */
[----:B--2---:R-:W-:Y:S01]  /*0480*/  FADD R13, R9, -R0 ;  /* 0x80000000090d7221 */ /* 0x004fe20000000000 */
[----:B---3--:R-:W-:-:S03]  /*0490*/  FADD R12, R10, -R19 ;  /* 0x800000130a0c7221 */ /* 0x008fc60000000000 */
[----:B------:R-:W-:Y:S01]  /*04a0*/  FMUL R21, R13, R13 ;  /* 0x0000000d0d157220 */ /* 0x000fe20000400000 */
[----:B----4-:R-:W-:-:S03]  /*04b0*/  FADD R13, R8, -R17 ;  /* 0x80000011080d7221 */ /* 0x010fc60000000000 */
[----:B------:R-:W-:-:S04]  /*04c0*/  FFMA R12, R12, R12, R21 ;  /* 0x0000000c0c0c7223 */ /* 0x000fc80000000015 */
[----:B------:R-:W-:-:S04]  /*04d0*/  FFMA R16, R13, R13, R12 ;  /* 0x0000000d0d107223 */ /* 0x000fc8000000000c */
[----:B------:R0:W1:Y:S01]  /*04e0*/  MUFU.RSQ R13, R16 ;  /* 0x00000010000d7308 */ /* 0x0000620000001400 */
[----:B------:R-:W-:-:S04]  /*04f0*/  IADD3 R12, PT, PT, R16, -0xd000000, RZ ;  /* 0xf3000000100c7810 */ /* 0x000fc80007ffe0ff */
[----:B------:R-:W-:-:S13]  /*0500*/  ISETP.GT.U32.AND P0, PT, R12, 0x727fffff, PT ;  /* 0x727fffff0c00780c */ /* 0x000fda0003f04070 */
[----:B01----:R-:W-:Y:S05]  /*0510*/  @!P0 BRA `(.L_x_6) ;  /* 0x0000000000148947 */ /* 0x003fea0003800000 */
[----:B------:R-:W-:Y:S01]  /*0520*/  IMAD.MOV.U32 R12, RZ, RZ, R16 ;  /* 0x000000ffff0c7224 */ /* 0x000fe200078e0010 */
[----:B------:R-:W-:-:S07]  /*0530*/  MOV R24, 0x550 ;  /* 0x0000055000187802 */ /* 0x000fce0000000f00 */
[----:B------:R-:W-:Y:S05]  /*0540*/  CALL.REL.NOINC `($__internal_0_$__cuda_sm20_sqrt_rn_f32_slowpath) ;  /* 0x0000001000787944 */ /* 0x000fea0003c00000 */
[----:B------:R-:W-:Y:S01]  /*0550*/  IMAD.MOV.U32 R3, RZ, RZ, R23 ;  /* 0x000000ffff037224 */ /* 0x000fe200078e0017 */
[----:B------:R-:W-:Y:S06]  /*0560*/  BRA `(.L_x_7) ;  /* 0x0000000000107947 */ /* 0x000fec0003800000 */
.L_x_6:
[----:B------:R-:W-:Y:S01]  /*0570*/  FMUL.FTZ R3, R16, R13 ;  /* 0x0000000d10037220 */ /* 0x000fe20000410000 */
[----:B------:R-:W-:-:S03]  /*0580*/  FMUL.FTZ R12, R13, 0.5 ;  /* 0x3f0000000d0c7820 */ /* 0x000fc60000410000 */
[----:B------:R-:W-:-:S04]  /*0590*/  FFMA R2, -R3, R3, R16 ;  /* 0x0000000303027223 */ /* 0x000fc80000000110 */
[----:B------:R-:W-:-:S07]  /*05a0*/  FFMA R3, R2, R12, R3 ;  /* 0x0000000c02037223 */ /* 0x000fce0000000003 */
.L_x_7:
[----:B------:R-:W-:Y:S05]  /*05b0*/  BSYNC.RECONVERGENT B0 ;  /* 0x0000000000007941 */ /* 0x000fea0003800200 */
.L_x_5:
[----:B------:R-:W-:Y:S02]  /*05c0*/  HFMA2 R13, -RZ, RZ, 0.1685791015625, 0.65234375 ;  /* 0x31653938ff0d7431 */ /* 0x000fe400000001ff */
[----:B------:R-:W-:Y:S01]  /*05d0*/  FADD R3, R3, R4 ;  /* 0x0000000403037221 */ /* 0x000fe20000000000 */
[----:B------:R-:W-:Y:S01]  /*05e0*/  IMAD.MOV.U32 R2, RZ, RZ, 0x4d8ef3c2 ;  /* 0x4d8ef3c2ff027424 */ /* 0x000fe200078e00ff */
[----:B------:R-:W-:Y:S02]  /*05f0*/  BSSY.RECONVERGENT B0, `(.L_x_8) ;  /* 0x000000c000007945 */ /* 0x000fe40003800200 */
[----:B------:R-:W0:Y:S01]  /*0600*/  FCHK P0, R3, 299792448 ;  /* 0x4d8ef3c203007902 */ /* 0x000e220000000000 */
[----:B------:R-:W-:-:S04]  /*0610*/  FFMA R2, R13, -R2, 1 ;  /* 0x3f8000000d027423 */ /* 0x000fc80000000802 */
[----:B------:R-:W-:-:S04]  /*0620*/  FFMA R2, R2, R13, 3.3356410966689509223e-09 ;  /* 0x3165393802027423 */ /* 0x000fc8000000000d */
[----:B------:R-:W-:-:S04]  /*0630*/  FFMA R12, R3, R2, RZ ;  /* 0x00000002030c7223 */ /* 0x000fc800000000ff */
[----:B------:R-:W-:-:S04]  /*0640*/  FFMA R13, R12, -299792448, R3 ;  /* 0xcd8ef3c20c0d7823 */ /* 0x000fc80000000003 */
[----:B------:R-:W-:Y:S01]  /*0650*/  FFMA R16, R2, R13, R12 ;  /* 0x0000000d02107223 */ /* 0x000fe2000000000c */
[----:B0-----:R-:W-:Y:S06]  /*0660*/  @!P0 BRA `(.L_x_9) ;  /* 0x0000000000108947 */ /* 0x001fec0003800000 */
[----:B------:R-:W-:Y:S01]  /*0670*/  IMAD.MOV.U32 R12, RZ, RZ, 0x4d8ef3c2 ;  /* 0x4d8ef3c2ff0c7424 */ /* 0x000fe200078e00ff */
[----:B------:R-:W-:-:S07]  /*0680*/  MOV R18, 0x6a0 ;  /* 0x000006a000127802 */ /* 0x000fce0000000f00 */
[----:B------:R-:W-:Y:S05]  /*0690*/  CALL.REL.NOINC `($__internal_1_$__cuda_sm3x_div_rn_noftz_f32_slowpath) ;  /* 0x0000001000807944 */ /* 0x000fea0003c00000 */
[----:B------:R-:W-:-:S07]  /*06a0*/  MOV R16, R3 ;  /* 0x0000000300107202 */ /* 0x000fce0000000f00 */
.L_x_9:
[----:B------:R-:W-:Y:S05]  /*06b0*/  BSYNC.RECONVERGENT B0 ;  /* 0x0000000000007941 */ /* 0x000fea0003800200 */
.L_x_8:
[----:B------:R-:W-:Y:S01]  /*06c0*/  FADD R0, -R9, R0 ;  /* 0x0000000009007221 */ /* 0x000fe20000000100 */
[----:B------:R-:W-:Y:S01]  /*06d0*/  FADD R3, -R10, R19 ;  /* 0x000000130a037221 */ /* 0x000fe20000000100 */
[----:B------:R-:W-:Y:S01]  /*06e0*/  FADD R2, -R8, R17 ;  /* 0x0000001108027221 */ /* 0x000fe20000000100 */
[----:B------:R-:W-:Y:S01]  /*06f0*/  BSSY.RECONVERGENT B0, `(.L_x_10) ;  /* 0x0000011000007945 */ /* 0x000fe20003800200 */
[----:B------:R-:W-:Y:S01]  /*0700*/  FMUL R12, R0, R0 ;  /* 0x00000000000c7220 */ /* 0x000fe20000400000 */
[----:B------:R-:W0:Y:S03]  /*0710*/  F2F.F64.F32 R16, R16 ;  /* 0x0000001000107310 */ /* 0x000e260000201800 */
[----:B------:R-:W-:-:S04]  /*0720*/  FFMA R13, R3, R3, R12 ;  /* 0x00000003030d7223 */ /* 0x000fc8000000000c */
[----:B------:R-:W-:-:S04]  /*0730*/  FFMA R18, R2, R2, R13 ;  /* 0x0000000202127223 */ /* 0x000fc8000000000d */
[----:B------:R-:W-:Y:S01]  /*0740*/  VIADD R12, R18, 0xf3000000 ;  /* 0xf3000000120c7836 */ /* 0x000fe20000000000 */
[----:B------:R1:W2:Y:S04]  /*0750*/  MUFU.RSQ R13, R18 ;  /* 0x00000012000d7308 */ /* 0x0002a80000001400 */
[----:B------:R-:W-:-:S13]  /*0760*/  ISETP.GT.U32.AND P0, PT, R12, 0x727fffff, PT ;  /* 0x727fffff0c00780c */ /* 0x000fda0003f04070 */
[----:B012---:R-:W-:Y:S05]  /*0770*/  @!P0 BRA `(.L_x_11) ;  /* 0x0000000000108947 */ /* 0x007fea0003800000 */
[----:B------:R-:W-:Y:S01]  /*0780*/  IMAD.MOV.U32 R12, RZ, RZ, R18 ;  /* 0x000000ffff0c7224 */ /* 0x000fe200078e0012 */
[----:B------:R-:W-:-:S07]  /*0790*/  MOV R24, 0x7b0 ;  /* 0x000007b000187802 */ /* 0x000fce0000000f00 */
[----:B------:R-:W-:Y:S05]  /*07a0*/  CALL.REL.NOINC `($__internal_0_$__cuda_sm20_sqrt_rn_f32_slowpath) ;  /* 0x0000000c00e07944 */ /* 0x000fea0003c00000 */
[----:B------:R-:W-:Y:S05]  /*07b0*/  BRA `(.L_x_12) ;  /* 0x0000000000107947 */ /* 0x000fea0003800000 */
.L_x_11:
[----:B------:R-:W-:Y:S01]  /*07c0*/  FMUL.FTZ R23, R18, R13 ;  /* 0x0000000d12177220 */ /* 0x000fe20000410000 */
[----:B------:R-:W-:-:S03]  /*07d0*/  FMUL.FTZ R13, R13, 0.5 ;  /* 0x3f0000000d0d7820 */ /* 0x000fc60000410000 */
[----:B------:R-:W-:-:S04]  /*07e0*/  FFMA R12, -R23, R23, R18 ;  /* 0x00000017170c7223 */ /* 0x000fc80000000112 */
[----:B------:R-:W-:-:S07]  /*07f0*/  FFMA R23, R12, R13, R23 ;  /* 0x0000000d0c177223 */ /* 0x000fce0000000017 */
.L_x_12:
[----:B------:R-:W-:Y:S05]  /*0800*/  BSYNC.RECONVERGENT B0 ;  /* 0x0000000000007941 */ /* 0x000fea0003800200 */
.L_x_10:
[----:B------:R-:W0:Y:S01]  /*0810*/  MUFU.RCP R12, R23 ;  /* 0x00000017000c7308 */ /* 0x000e220000001000 */
[----:B------:R-:W-:Y:S07]  /*0820*/  BSSY.RECONVERGENT B0, `(.L_x_13) ;  /* 0x000000c000007945 */ /* 0x000fee0003800200 */
[----:B------:R-:W1:Y:S01]  /*0830*/  FCHK P0, R3, R23 ;  /* 0x0000001703007302 */ /* 0x000e620000000000 */
[----:B0-----:R-:W-:-:S04]  /*0840*/  FFMA R13, R12, -R23, 1 ;  /* 0x3f8000000c0d7423 */ /* 0x001fc80000000817 */
[----:B------:R-:W-:-:S04]  /*0850*/  FFMA R12, R12, R13, R12 ;  /* 0x0000000d0c0c7223 */ /* 0x000fc8000000000c */
[----:B------:R-:W-:-:S04]  /*0860*/  FFMA R20, R3, R12, RZ ;  /* 0x0000000c03147223 */ /* 0x000fc800000000ff */
[----:B------:R-:W-:-:S04]  /*0870*/  FFMA R13, R20, -R23, R3 ;  /* 0x80000017140d7223 */ /* 0x000fc80000000003 */
[----:B------:R-:W-:Y:S01]  /*0880*/  FFMA R20, R12, R13, R20 ;  /* 0x0000000d0c147223 */ /* 0x000fe20000000014 */
[----:B-1----:R-:W-:Y:S06]  /*0890*/  @!P0 BRA `(.L_x_14) ;  /* 0x0000000000108947 */ /* 0x002fec0003800000 */
[----:B------:R-:W-:Y:S02]  /*08a0*/  MOV R12, R23 ;  /* 0x00000017000c7202 */ /* 0x000fe40000000f00 */
[----:B------:R-:W-:-:S07]  /*08b0*/  MOV R18, 0x8d0 ;  /* 0x000008d000127802 */ /* 0x000fce0000000f00 */
[----:B------:R-:W-:Y:S05]  /*08c0*/  CALL.REL.NOINC `($__internal_1_$__cuda_sm3x_div_rn_noftz_f32_slowpath) ;  /* 0x0000000c00f47944 */ /* 0x000fea0003c00000 */
[----:B------:R-:W-:-:S07]  /*08d0*/  IMAD.MOV.U32 R20, RZ, RZ, R3 ;  /* 0x000000ffff147224 */ /* 0x000fce00078e0003 */
.L_x_14:
[----:B------:R-:W-:Y:S05]  /*08e0*/  BSYNC.RECONVERGENT B0 ;  /* 0x0000000000007941 */ /* 0x000fea0003800200 */
.L_x_13:
        /* <DEDUP_REMOVED lines=9> */
[----:B------:R-:W-:Y:S01]  /*0980*/  IMAD.MOV.U32 R3, RZ, RZ, R0 ;  /* 0x000000ffff037224 */ /* 0x000fe200078e0000 */
[----:B------:R-:W-:Y:S02]  /*0990*/  MOV R12, R23 ;  /* 0x00000017000c7202 */ /* 0x000fe40000000f00 */
[----:B------:R-:W-:-:S07]  /*09a0*/  MOV R18, 0x9c0 ;  /* 0x000009c000127802 */ /* 0x000fce0000000f00 */
[----:B------:R-:W-:Y:S05]  /*09b0*/  CALL.REL.NOINC `($__internal_1_$__cuda_sm3x_div_rn_noftz_f32_slowpath) ;  /* 0x0000000c00b87944 */ /* 0x000fea0003c00000 */
[----:B------:R-:W-:-:S07]  /*09c0*/  IMAD.MOV.U32 R19, RZ, RZ, R3 ;  /* 0x000000ffff137224 */ /* 0x000fce00078e0003 */
.L_x_16:
[----:B------:R-:W-:Y:S05]  /*09d0*/  BSYNC.RECONVERGENT B0 ;  /* 0x0000000000007941 */ /* 0x000fea0003800200 */
.L_x_15:
        /* <DEDUP_REMOVED lines=9> */
[----:B------:R-:W-:Y:S01]  /*0a70*/  MOV R3, R2 ;  /* 0x0000000200037202 */ /* 0x000fe20000000f00 */
[----:B------:R-:W-:Y:S01]  /*0a80*/  IMAD.MOV.U32 R12, RZ, RZ, R23 ;  /* 0x000000ffff0c7224 */ /* 0x000fe200078e0017 */
[----:B------:R-:W-:-:S07]  /*0a90*/  MOV R18, 0xab0 ;  /* 0x00000ab000127802 */ /* 0x000fce0000000f00 */
[----:B------:R-:W-:Y:S05]  /*0aa0*/  CALL.REL.NOINC `($__internal_1_$__cuda_sm3x_div_rn_noftz_f32_slowpath) ;  /* 0x0000000c007c7944 */ /* 0x000fea0003c00000 */
[----:B------:R-:W-:-:S07]  /*0ab0*/  MOV R0, R3 ;  /* 0x0000000300007202 */ /* 0x000fce0000000f00 */
.L_x_18:
[----:B------:R-:W-:Y:S05]  /*0ac0*/  BSYNC.RECONVERGENT B0 ;  /* 0x0000000000007941 */ /* 0x000fea0003800200 */
.L_x_17:
[----:B------:R-:W0:Y:S01]  /*0ad0*/  LDCU UR11, c[0x0][0x388] ;  /* 0x00007100ff0b77ac */ /* 0x000e220008000800 */
[----:B------:R-:W-:Y:S01]  /*0ae0*/  FMUL R2, R6, R19 ;  /* 0x0000001306027220 */ /* 0x000fe20000400000 */
[----:B------:R-:W-:-:S03]  /*0af0*/  UMOV UR6, URZ ;  /* 0x000000ff00067c82 */ /* 0x000fc60008000000 */
[----:B------:R-:W-:-:S04]  /*0b00*/  FFMA R2, R7, R20, R2 ;  /* 0x0000001407027223 */ /* 0x000fc80000000002 */
[----:B------:R-:W-:Y:S01]  /*0b10*/  FFMA R0, R5, R0, R2 ;  /* 0x0000000005007223 */ /* 0x000fe20000000002 */
[----:B0-----:R-:W-:-:S12]  /*0b20*/  UIMAD UR11, UR10, UR11, UR5 ;  /* 0x0000000b0a0b72a4 */ /* 0x001fd8000f8e0205 */
.L_x_27:
[----:B0-----:R-:W0:Y:S02]  /*0b30*/  LDCU.64 UR8, c[0x0][0x3c8] ;  /* 0x00007900ff0877ac */ /* 0x001e240008000a00 */
[----:B0-----:R-:W-:-:S06]  /*0b40*/  UIMAD.WIDE.U32 UR8, UR6, 0x4, UR8 ;  /* 0x00000004060878a5 */ /* 0x001fcc000f8e0008 */
[----:B------:R-:W-:Y:S01]  /*0b50*/  IMAD.U32 R12, RZ, RZ, UR8 ;  /* 0x00000008ff0c7e24 */ /* 0x000fe2000f8e00ff */
[----:B------:R-:W-:-:S05]  /*0b60*/  MOV R13, UR9 ;  /* 0x00000009000d7c02 */ /* 0x000fca0008000f00 */
[----:B------:R-:W2:Y:S01]  /*0b70*/  LDG.E R12, desc[UR12][R12.64] ;  /* 0x0000000c0c0c7981 */ /* 0x000ea2000c1e1900 */
[----:B------:R-:W-:Y:S01]  /*0b80*/  UMOV UR8, 0x54442d18 ;  /* 0x54442d1800087882 */ /* 0x000fe20000000000 */
[----:B------:R-:W-:Y:S01]  /*0b90*/  UMOV UR9, 0x401921fb ;  /* 0x401921fb00097882 */ /* 0x000fe20000000000 */
[----:B------:R-:W-:Y:S01]  /*0ba0*/  BSSY.RECONVERGENT B0, `(.L_x_19) ;  /* 0x0000047000007945 */ /* 0x000fe20003800200 */
[----:B--2---:R-:W0:Y:S02]  /*0bb0*/  F2F.F64.F32 R2, R12 ;  /* 0x0000000c00027310 */ /* 0x004e240000201800 */
[----:B0-----:R-:W-:-:S08]  /*0bc0*/  DMUL R2, R2, UR8 ;  /* 0x0000000802027c28 */ /* 0x001fd00008000000 */
[----:B------:R-:W-:-:S06]  /*0bd0*/  DMUL R2, R16, R2 ;  /* 0x0000000210027228 */ /* 0x000fcc0000000000 */
[----:B------:R-:W0:Y:S02]  /*0be0*/  F2F.F32.F64 R22, R2 ;  /* 0x0000000200167310 */ /* 0x000e240000301000 */
[C---:B0-----:R-:W-:Y:S01]  /*0bf0*/  FMUL R18, R22.reuse, 0.63661974668502807617 ;  /* 0x3f22f98316127820 */ /* 0x041fe20000400000 */
[----:B------:R-:W-:-:S05]  /*0c00*/  FSETP.GE.AND P0, PT, |R22|, 105615, PT ;  /* 0x47ce47801600780b */ /* 0x000fca0003f06200 */
[----:B------:R-:W0:Y:S02]  /*0c10*/  F2I.NTZ R18, R18 ;  /* 0x0000001200127305 */ /* 0x000e240000203100 */
[----:B0-----:R-:W-:Y:S01]  /*0c20*/  I2FP.F32.S32 R23, R18 ;  /* 0x0000001200177245 */ /* 0x001fe20000201400 */
[----:B------:R-:W-:-:S04]  /*0c30*/  IMAD.MOV.U32 R24, RZ, RZ, R18 ;  /* 0x000000ffff187224 */ /* 0x000fc800078e0012 */
[----:B------:R-:W-:-:S04]  /*0c40*/  FFMA R20, R23, -1.5707962512969970703, R22 ;  /* 0xbfc90fda17147823 */ /* 0x000fc80000000016 */
[----:B------:R-:W-:-:S04]  /*0c50*/  FFMA R20, R23, -7.5497894158615963534e-08, R20 ;  /* 0xb3a2216817147823 */ /* 0x000fc80000000014 */
[----:B------:R-:W-:-:S05]  /*0c60*/  FFMA R23, R23, -5.3903029534742383927e-15, R20 ;  /* 0xa7c234c517177823 */ /* 0x000fca0000000014 */
[----:B------:R-:W-:Y:S01]  /*0c70*/  MOV R19, R23 ;  /* 0x0000001700137202 */ /* 0x000fe20000000f00 */
[----:B------:R-:W-:Y:S06]  /*0c80*/  @!P0 BRA `(.L_x_20) ;  /* 0x0000000000e08947 */ /* 0x000fec0003800000 */
[----:B------:R-:W-:-:S13]  /*0c90*/  FSETP.NEU.AND P1, PT, |R22|, +INF , PT ;  /* 0x7f8000001600780b */ /* 0x000fda0003f2d200 */
[----:B------:R-:W-:Y:S05]  /*0ca0*/  @!P1 BRA `(.L_x_21) ;  /* 0x0000000000d09947 */ /* 0x000fea0003800000 */
[----:B------:R-:W-:Y:S02]  /*0cb0*/  IMAD.SHL.U32 R2, R22, 0x100, RZ ;  /* 0x0000010016027824 */ /* 0x000fe400078e00ff */
[----:B------:R-:W-:Y:S02]  /*0cc0*/  HFMA2 R20, -RZ, RZ, 0, 0 ;  /* 0x00000000ff147431 */ /* 0x000fe400000001ff */
[----:B------:R-:W-:Y:S01]  /*0cd0*/  IMAD.MOV.U32 R18, RZ, RZ, R1 ;  /* 0x000000ffff127224 */ /* 0x000fe200078e0001 */
[----:B------:R-:W0:Y:S01]  /*0ce0*/  LDCU.64 UR14, c[0x4][URZ] ;  /* 0x01000000ff0e77ac */ /* 0x000e220008000a00 */
[----:B------:R-:W-:Y:S01]  /*0cf0*/  LOP3.LUT R21, R2, 0x80000000, RZ, 0xfc, !PT ;  /* 0x8000000002157812 */ /* 0x000fe200078efcff */
[----:B------:R-:W-:Y:S01]  /*0d00*/  UMOV UR8, URZ ;  /* 0x000000ff00087c82 */ /* 0x000fe20008000000 */
[----:B------:R-:W-:-:S05]  /*0d10*/  UMOV UR7, URZ ;  /* 0x000000ff00077c82 */ /* 0x000fca0008000000 */
.L_x_22:
[----:B0-----:R-:W-:Y:S01]  /*0d20*/  MOV R2, UR14 ;  /* 0x0000000e00027c02 */ /* 0x001fe20008000f00 */
[----:B------:R-:W-:-:S05]  /*0d30*/  IMAD.U32 R3, RZ, RZ, UR15 ;  /* 0x0000000fff037e24 */ /* 0x000fca000f8e00ff */
[----:B------:R-:W2:Y:S01]  /*0d40*/  LDG.E.CONSTANT R2, desc[UR12][R2.64] ;  /* 0x0000000c02027981 */ /* 0x000ea2000c1e9900 */
[----:B------:R-:W-:Y:S02]  /*0d50*/  UIADD3 UR14, UP1, UPT, UR14, 0x4, URZ ;  /* 0x000000040e0e7890 */ /* 0x000fe4000ff3e0ff */
[----:B------:R-:W-:Y:S02]  /*0d60*/  UIADD3 UR7, UPT, UPT, UR7, 0x1, URZ ;  /* 0x0000000107077890 */ /* 0x000fe4000fffe0ff */
[----:B------:R-:W-:Y:S02]  /*0d70*/  UIADD3.X UR15, UPT, UPT, URZ, UR15, URZ, UP1, !UPT ;  /* 0x0000000fff0f7290 */ /* 0x000fe40008ffe4ff */
[----:B------:R-:W-:Y:S01]  /*0d80*/  UISETP.NE.AND UP1, UPT, UR7, 0x6, UPT ;  /* 0x000000060700788c */ /* 0x000fe2000bf25270 */
[----:B--2---:R-:W-:-:S03]  /*0d90*/  IMAD.WIDE.U32 R12, R2, R21, RZ ;  /* 0x00000015020c7225 */ /* 0x004fc600078e00ff */
[----:B------:R-:W-:-:S04]  /*0da0*/  IADD3 R19, P1, PT, R12, R20, RZ ;  /* 0x000000140c137210 */ /* 0x000fc80007f3e0ff */
[----:B------:R-:W-:Y:S01]  /*0db0*/  IADD3.X R20, PT, PT, R13, UR8, RZ, P1, !PT ;  /* 0x000000080d147c10 */ /* 0x000fe20008ffe4ff */
[----:B------:R0:W-:Y:S02]  /*0dc0*/  STL [R18], R19 ;  /* 0x0000001312007387 */ /* 0x0001e40000100800 */
[----:B0-----:R-:W-:Y:S01]  /*0dd0*/  IADD3 R18, PT, PT, R18, 0x4, RZ ;  /* 0x0000000412127810 */ /* 0x001fe20007ffe0ff */
[----:B------:R-:W-:Y:S06]  /*0de0*/  BRA.U UP1, `(.L_x_22) ;  /* 0xfffffffd01cc7547 */ /* 0x000fec000b83ffff */
[----:B------:R-:W-:Y:S01]  /*0df0*/  SHF.R.U32.HI R12, RZ, 0x17, R22 ;  /* 0x00000017ff0c7819 */ /* 0x000fe20000011616 */
[----:B------:R0:W-:Y:S03]  /*0e00*/  STL [R1+0x18], R20 ;  /* 0x0000181401007387 */ /* 0x0001e60000100800 */
[C---:B------:R-:W-:Y:S02]  /*0e10*/  LOP3.LUT R2, R12.reuse, 0xe0, RZ, 0xc0, !PT ;  /* 0x000000e00c027812 */ /* 0x040fe400078ec0ff */
[----:B------:R-:W-:-:S03]  /*0e20*/  LOP3.LUT P1, RZ, R12, 0x1f, RZ, 0xc0, !PT ;  /* 0x0000001f0cff7812 */ /* 0x000fc6000782c0ff */
[----:B------:R-:W-:-:S05]  /*0e30*/  VIADD R2, R2, 0xffffff80 ;  /* 0xffffff8002027836 */ /* 0x000fca0000000000 */
[----:B------:R-:W-:-:S05]  /*0e40*/  SHF.R.U32.HI R2, RZ, 0x5, R2 ;  /* 0x00000005ff027819 */ /* 0x000fca0000011602 */
[----:B------:R-:W-:-:S05]  /*0e50*/  IMAD R13, R2, -0x4, R1 ;  /* 0xfffffffc020d7824 */ /* 0x000fca00078e0201 */
[----:B------:R-:W2:Y:S04]  /*0e60*/  LDL R18, [R13+0x18] ;  /* 0x000018000d127983 */ /* 0x000ea80000100800 */
[----:B------:R-:W2:Y:S04]  /*0e70*/  LDL R3, [R13+0x14] ;  /* 0x000014000d037983 */ /* 0x000ea80000100800 */
[----:B------:R-:W3:Y:S01]  /*0e80*/  @P1 LDL R2, [R13+0x10] ;  /* 0x000010000d021983 */ /* 0x000ee20000100800 */
[----:B------:R-:W-:Y:S01]  /*0e90*/  LOP3.LUT R12, R12, 0x1f, RZ, 0xc0, !PT ;  /* 0x0000001f0c0c7812 */ /* 0x000fe200078ec0ff */
[----:B------:R-:W-:Y:S01]  /*0ea0*/  UMOV UR8, 0x54442d19 ;  /* 0x54442d1900087882 */ /* 0x000fe20000000000 */
[----:B------:R-:W-:-:S02]  /*0eb0*/  UMOV UR9, 0x3bf921fb ;  /* 0x3bf921fb00097882 */ /* 0x000fc40000000000 */
[-C--:B--2---:R-:W-:Y:S02]  /*0ec0*/  @P1 SHF.L.W.U32.HI R18, R3, R12.reuse, R18 ;  /* 0x0000000c03121219 */ /* 0x084fe40000010e12 */
[----:B---3--:R-:W-:Y:S02]  /*0ed0*/  @P1 SHF.L.W.U32.HI R3, R2, R12, R3 ;  /* 0x0000000c02031219 */ /* 0x008fe40000010e03 */
[----:B------:R-:W-:Y:S02]  /*0ee0*/  ISETP.GE.AND P1, PT, R22, RZ, PT ;  /* 0x000000ff1600720c */ /* 0x000fe40003f26270 */
[C---:B------:R-:W-:Y:S02]  /*0ef0*/  SHF.L.W.U32.HI R19, R3.reuse, 0x2, R18 ;  /* 0x0000000203137819 */ /* 0x040fe40000010e12 */
[----:B------:R-:W-:Y:S02]  /*0f00*/  SHF.L.U32 R3, R3, 0x2, RZ ;  /* 0x0000000203037819 */ /* 0x000fe400000006ff */
[----:B------:R-:W-:-:S02]  /*0f10*/  SHF.R.S32.HI R12, RZ, 0x1f, R19 ;  /* 0x0000001fff0c7819 */ /* 0x000fc40000011413 */
[----:B------:R-:W-:Y:S02]  /*0f20*/  SHF.R.U32.HI R18, RZ, 0x1e, R18 ;  /* 0x0000001eff127819 */ /* 0x000fe40000011612 */
[C---:B------:R-:W-:Y:S02]  /*0f30*/  LOP3.LUT R2, R12.reuse, R3, RZ, 0x3c, !PT ;  /* 0x000000030c027212 */ /* 0x040fe400078e3cff */
[----:B------:R-:W-:Y:S02]  /*0f40*/  LOP3.LUT R3, R12, R19, RZ, 0x3c, !PT ;  /* 0x000000130c037212 */ /* 0x000fe400078e3cff */
[C---:B------:R-:W-:Y:S02]  /*0f50*/  LEA.HI R18, R19.reuse, R18, RZ, 0x1 ;  /* 0x0000001213127211 */ /* 0x040fe400078f08ff */
[----:B0-----:R-:W-:Y:S02]  /*0f60*/  LOP3.LUT R20, R19, R22, RZ, 0x3c, !PT ;  /* 0x0000001613147212 */ /* 0x001fe400078e3cff */
[----:B------:R-:W0:Y:S01]  /*0f70*/  I2F.F64.S64 R2, R2 ;  /* 0x0000000200027312 */ /* 0x000e220000301c00 */
[----:B------:R-:W-:Y:S01]  /*0f80*/  IMAD.MOV R19, RZ, RZ, -R18 ;  /* 0x000000ffff137224 */ /* 0x000fe200078e0a12 */
[----:B------:R-:W-:-:S04]  /*0f90*/  ISETP.GE.AND P2, PT, R20, RZ, PT ;  /* 0x000000ff1400720c */ /* 0x000fc80003f46270 */
[----:B------:R-:W-:Y:S01]  /*0fa0*/  @!P1 MOV R18, R19 ;  /* 0x0000001300129202 */ /* 0x000fe20000000f00 */
[----:B0-----:R-:W-:-:S10]  /*0fb0*/  DMUL R12, R2, UR8 ;  /* 0x00000008020c7c28 */ /* 0x001fd40008000000 */
[----:B------:R-:W0:Y:S02]  /*0fc0*/  F2F.F32.F64 R12, R12 ;  /* 0x0000000c000c7310 */ /* 0x000e240000301000 */
[----:B0-----:R-:W-:Y:S01]  /*0fd0*/  FSEL R19, -R12, R12, !P2 ;  /* 0x0000000c0c137208 */ /* 0x001fe20005000100 */
[----:B------:R-:W-:Y:S06]  /*0fe0*/  BRA `(.L_x_20) ;  /* 0x0000000000087947 */ /* 0x000fec0003800000 */
.L_x_21:
[----:B------:R-:W-:Y:S01]  /*0ff0*/  FMUL R19, RZ, R22 ;  /* 0x00000016ff137220 */ /* 0x000fe20000400000 */
[----:B------:R-:W-:-:S07]  /*1000*/  IMAD.MOV.U32 R18, RZ, RZ, RZ ;  /* 0x000000ffff127224 */ /* 0x000fce00078e00ff */
.L_x_20:
[----:B------:R-:W-:Y:S05]  /*1010*/  BSYNC.RECONVERGENT B0 ;  /* 0x0000000000007941 */ /* 0x000fea0003800200 */
.L_x_19:
[----:B------:R-:W-:Y:S01]  /*1020*/  HFMA2 R12, -RZ, RZ, 0.487060546875, -0.0625 ;  /* 0x37cbac00ff0c7431 */ /* 0x000fe200000001ff */
[C---:B------:R-:W-:Y:S01]  /*1030*/  LOP3.LUT R13, R18.reuse, 0x1, RZ, 0xc0, !PT ;  /* 0x00000001120d7812 */ /* 0x040fe200078ec0ff */
[----:B------:R-:W-:Y:S01]  /*1040*/  FMUL R2, R19, R19 ;  /* 0x0000001313027220 */ /* 0x000fe20000400000 */
[----:B------:R-:W-:Y:S01]  /*1050*/  IMAD.MOV.U32 R20, RZ, RZ, 0x3e2aaaa8 ;  /* 0x3e2aaaa8ff147424 */ /* 0x000fe200078e00ff */
[----:B------:R-:W-:Y:S01]  /*1060*/  IADD3 R18, PT, PT, R18, 0x1, RZ ;  /* 0x0000000112127810 */ /* 0x000fe20007ffe0ff */
[----:B------:R-:W-:Y:S01]  /*1070*/  BSSY.RECONVERGENT B0, `(.L_x_23) ;  /* 0x0000042000007945 */ /* 0x000fe20003800200 */
[----:B------:R-:W-:Y:S01]  /*1080*/  ISETP.NE.U32.AND P1, PT, R13, 0x1, PT ;  /* 0x000000010d00780c */ /* 0x000fe20003f25070 */
[----:B------:R-:W-:Y:S01]  /*1090*/  IMAD.MOV.U32 R13, RZ, RZ, 0x3c0885e4 ;  /* 0x3c0885e4ff0d7424 */ /* 0x000fe200078e00ff */
[----:B------:R-:W-:Y:S01]  /*10a0*/  LOP3.LUT P2, RZ, R18, 0x2, RZ, 0xc0, !PT ;  /* 0x0000000212ff7812 */ /* 0x000fe2000784c0ff */
[----:B------:R-:W-:Y:S01]  /*10b0*/  FFMA R3, R2, R12, -0.0013887860113754868507 ;  /* 0xbab607ed02037423 */ /* 0x000fe2000000000c */
[----:B------:R-:W-:-:S02]  /*10c0*/  FSEL R21, R19, 1, !P1 ;  /* 0x3f80000013157808 */ /* 0x000fc40004800000 */
[----:B------:R-:W-:Y:S02]  /*10d0*/  FSEL R25, R13, 0.041666727513074874878, !P1 ;  /* 0x3d2aaabb0d197808 */ /* 0x000fe40004800000 */
[----:B------:R-:W-:Y:S01]  /*10e0*/  FSEL R3, R3, -0.00019574658654164522886, P1 ;  /* 0xb94d415303037808 */ /* 0x000fe20000800000 */
[----:B------:R-:W-:Y:S01]  /*10f0*/  FFMA R18, R2, R21, RZ ;  /* 0x0000001502127223 */ /* 0x000fe200000000ff */
[----:B------:R-:W-:-:S03]  /*1100*/  FSEL R26, -R20, -0.4999999701976776123, !P1 ;  /* 0xbeffffff141a7808 */ /* 0x000fc60004800100 */
[----:B------:R-:W-:-:S04]  /*1110*/  FFMA R3, R2, R3, R25 ;  /* 0x0000000302037223 */ /* 0x000fc80000000019 */
[----:B------:R-:W-:-:S04]  /*1120*/  FFMA R3, R2, R3, R26 ;  /* 0x0000000302037223 */ /* 0x000fc8000000001a */
[----:B------:R-:W-:-:S04]  /*1130*/  FFMA R21, R18, R3, R21 ;  /* 0x0000000312157223 */ /* 0x000fc80000000015 */
[----:B------:R-:W-:Y:S01]  /*1140*/  @P2 FADD R21, RZ, -R21 ;  /* 0x80000015ff152221 */ /* 0x000fe20000000000 */
[----:B------:R-:W-:Y:S06]  /*1150*/  @!P0 BRA `(.L_x_24) ;  /* 0x0000000000cc8947 */ /* 0x000fec0003800000 */
[----:B------:R-:W-:-:S13]  /*1160*/  FSETP.NEU.AND P0, PT, |R22|, +INF , PT ;  /* 0x7f8000001600780b */ /* 0x000fda0003f0d200 */
[----:B------:R-:W-:Y:S05]  /*1170*/  @!P0 BRA `(.L_x_25) ;  /* 0x0000000000bc8947 */ /* 0x000fea0003800000 */
[----:B------:R-:W-:Y:S02]  /*1180*/  SHF.L.U32 R23, R22, 0x8, RZ ;  /* 0x0000000816177819 */ /* 0x000fe400000006ff */
[----:B------:R-:W-:Y:S01]  /*1190*/  CS2R R24, SRZ ;  /* 0x0000000000187805 */ /* 0x000fe2000001ff00 */
[----:B------:R-:W-:Y:S01]  /*11a0*/  UMOV UR7, URZ ;  /* 0x000000ff00077c82 */ /* 0x000fe20008000000 */
[----:B------:R-:W-:-:S07]  /*11b0*/  LOP3.LUT R23, R23, 0x80000000, RZ, 0xfc, !PT ;  /* 0x8000000017177812 */ /* 0x000fce00078efcff */
.L_x_26:
[----:B0-----:R-:W0:Y:S02]  /*11c0*/  LDC.64 R2, c[0x4][RZ] ;  /* 0x01000000ff027b82 */ /* 0x001e240000000a00 */
[----:B0-----:R-:W-:-:S05]  /*11d0*/  IMAD.WIDE.U32 R18, R25, 0x4, R2 ;  /* 0x0000000419127825 */ /* 0x001fca00078e0002 */
[----:B------:R-:W2:Y:S01]  /*11e0*/  LDG.E.CONSTANT R2, desc[UR12][R18.64] ;  /* 0x0000000c12027981 */ /* 0x000ea2000c1e9900 */
[C---:B------:R-:W-:Y:S01]  /*11f0*/  IMAD R26, R25.reuse, 0x4, R1 ;  /* 0x00000004191a7824 */ /* 0x040fe200078e0201 */
[----:B------:R-:W-:-:S04]  /*1200*/  IADD3 R25, PT, PT, R25, 0x1, RZ ;  /* 0x0000000119197810 */ /* 0x000fc80007ffe0ff */
[----:B------:R-:W-:Y:S01]  /*1210*/  ISETP.NE.AND P0, PT, R25, 0x6, PT ;  /* 0x000000061900780c */ /* 0x000fe20003f05270 */
[----:B--2---:R-:W-:-:S03]  /*1220*/  IMAD.WIDE.U32 R2, R2, R23, RZ ;  /* 0x0000001702027225 */ /* 0x004fc600078e00ff */
[----:B------:R-:W-:-:S04]  /*1230*/  IADD3 R27, P1, PT, R2, R24, RZ ;  /* 0x00000018021b7210 */ /* 0x000fc80007f3e0ff */
[----:B------:R-:W-:Y:S01]  /*1240*/  IADD3.X R24, PT, PT, R3, UR7, RZ, P1, !PT ;  /* 0x0000000703187c10 */ /* 0x000fe20008ffe4ff */
[----:B------:R0:W-:Y:S04]  /*1250*/  STL [R26], R27 ;  /* 0x0000001b1a007387 */ /* 0x0001e80000100800 */
[----:B------:R-:W-:Y:S05]  /*1260*/  @P0 BRA `(.L_x_26) ;  /* 0xfffffffc00d40947 */ /* 0x000fea000383ffff */
        /* <DEDUP_REMOVED lines=12> */
[----:B------:R-:W-:Y:S01]  /*1330*/  UMOV UR9, 0x3bf921fb ;  /* 0x3bf921fb00097882 */ /* 0x000fe20000000000 */
[----:B------:R-:W-:-:S02]  /*1340*/  ISETP.GE.AND P1, PT, R22, RZ, PT ;  /* 0x000000ff1600720c */ /* 0x000fc40003f26270 */
[-C--:B--2---:R-:W-:Y:S02]  /*1350*/  @P0 SHF.L.W.U32.HI R23, R2, R18.reuse, R23 ;  /* 0x0000001202170219 */ /* 0x084fe40000010e17 */
[----:B---3--:R-:W-:Y:S02]  /*1360*/  @P0 SHF.L.W.U32.HI R2, R3, R18, R2 ;  /* 0x0000001203020219 */ /* 0x008fe40000010e02 */
[--C-:B-1----:R-:W-:Y:S02]  /*1370*/  SHF.R.U32.HI R24, RZ, 0x1e, R23.reuse ;  /* 0x0000001eff187819 */ /* 0x102fe40000011617 */
[C---:B------:R-:W-:Y:S02]  /*1380*/  SHF.L.W.U32.HI R25, R2.reuse, 0x2, R23 ;  /* 0x0000000202197819 */ /* 0x040fe40000010e17 */
[----:B------:R-:W-:Y:S02]  /*1390*/  SHF.L.U32 R2, R2, 0x2, RZ ;  /* 0x0000000202027819 */ /* 0x000fe400000006ff */
[----:B------:R-:W-:-:S02]  /*13a0*/  SHF.R.S32.HI R3, RZ, 0x1f, R25 ;  /* 0x0000001fff037819 */ /* 0x000fc40000011419 */
[----:B------:R-:W-:Y:S02]  /*13b0*/  LOP3.LUT R22, R25, R22, RZ, 0x3c, !PT ;  /* 0x0000001619167212 */ /* 0x000fe400078e3cff */
[C---:B------:R-:W-:Y:S02]  /*13c0*/  LOP3.LUT R2, R3.reuse, R2, RZ, 0x3c, !PT ;  /* 0x0000000203027212 */ /* 0x040fe400078e3cff */
[----:B------:R-:W-:Y:S02]  /*13d0*/  LOP3.LUT R3, R3, R25, RZ, 0x3c, !PT ;  /* 0x0000001903037212 */ /* 0x000fe400078e3cff */
[----:B------:R-:W-:Y:S02]  /*13e0*/  LEA.HI R24, R25, R24, RZ, 0x1 ;  /* 0x0000001819187211 */ /* 0x000fe400078f08ff */
[----:B------:R-:W-:Y:S02]  /*13f0*/  ISETP.GE.AND P0, PT, R22, RZ, PT ;  /* 0x000000ff1600720c */ /* 0x000fe40003f06270 */
[----:B------:R-:W1:Y:S01]  /*1400*/  I2F.F64.S64 R2, R2 ;  /* 0x0000000200027312 */ /* 0x000e620000301c00 */
[----:B------:R-:W-:-:S05]  /*1410*/  IMAD.MOV R22, RZ, RZ, -R24 ;  /* 0x000000ffff167224 */ /* 0x000fca00078e0a18 */
[----:B------:R-:W-:Y:S01]  /*1420*/  @!P1 MOV R24, R22 ;  /* 0x0000001600189202 */ /* 0x000fe20000000f00 */
[----:B-1----:R-:W-:-:S10]  /*1430*/  DMUL R18, R2, UR8 ;  /* 0x0000000802127c28 */ /* 0x002fd40008000000 */
[----:B------:R-:W1:Y:S02]  /*1440*/  F2F.F32.F64 R18, R18 ;  /* 0x0000001200127310 */ /* 0x000e640000301000 */
[----:B-1----:R-:W-:Y:S01]  /*1450*/  FSEL R23, -R18, R18, !P0 ;  /* 0x0000001212177208 */ /* 0x002fe20004000100 */
[----:B------:R-:W-:Y:S06]  /*1460*/  BRA `(.L_x_24) ;  /* 0x0000000000087947 */ /* 0x000fec0003800000 */
.L_x_25:
[----:B------:R-:W-:Y:S01]  /*1470*/  FMUL R23, RZ, R22 ;  /* 0x00000016ff177220 */ /* 0x000fe20000400000 */
[----:B------:R-:W-:-:S07]  /*1480*/  IMAD.MOV.U32 R24, RZ, RZ, RZ ;  /* 0x000000ffff187224 */ /* 0x000fce00078e00ff */
.L_x_24:
[----:B------:R-:W-:Y:S05]  /*1490*/  BSYNC.RECONVERGENT B0 ;  /* 0x0000000000007941 */ /* 0x000fea0003800200 */
.L_x_23:
[----:B------:R-:W1:Y:S01]  /*14a0*/  LDCU UR14, c[0x0][0x3c0] ;  /* 0x00007800ff0e77ac */ /* 0x000e620008000800 */
[----:B------:R-:W2:Y:S01]  /*14b0*/  LDCU.64 UR8, c[0x0][0x3b8] ;  /* 0x00007700ff0877ac */ /* 0x000ea20008000a00 */
[----:B-1----:R-:W-:-:S04]  /*14c0*/  UIMAD UR7, UR11, UR14, UR6 ;  /* 0x0000000e0b0772a4 */ /* 0x002fc8000f8e0206 */
[----:B--2---:R-:W-:-:S06]  /*14d0*/  UIMAD.WIDE UR8, UR7, 0x8, UR8 ;  /* 0x00000008070878a5 */ /* 0x004fcc000f8e0208 */
[----:B------:R-:W-:Y:S01]  /*14e0*/  MOV R2, UR8 ;  /* 0x0000000800027c02 */ /* 0x000fe20008000f00 */
[----:B------:R-:W-:-:S06]  /*14f0*/  IMAD.U32 R3, RZ, RZ, UR9 ;  /* 0x00000009ff037e24 */ /* 0x000fcc000f8e00ff */
[----:B------:R-:W2:Y:S01]  /*1500*/  LDG.E.64 R2, desc[UR12][R2.64] ;  /* 0x0000000c02027981 */ /* 0x000ea2000c1e1b00 */
[C---:B------:R-:W-:Y:S01]  /*1510*/  LOP3.LUT R19, R24.reuse, 0x1, RZ, 0xc0, !PT ;  /* 0x0000000118137812 */ /* 0x040fe200078ec0ff */
[----:B------:R-:W-:Y:S01]  /*1520*/  FMUL R18, R23, R23 ;  /* 0x0000001717127220 */ /* 0x000fe20000400000 */
[----:B------:R-:W-:Y:S01]  /*1530*/  LOP3.LUT P1, RZ, R24, 0x2, RZ, 0xc0, !PT ;  /* 0x0000000218ff7812 */ /* 0x000fe2000782c0ff */
[----:B------:R-:W-:Y:S01]  /*1540*/  UIADD3 UR6, UPT, UPT, UR6, 0x1, URZ ;  /* 0x0000000106067890 */ /* 0x000fe2000fffe0ff */
[----:B------:R-:W-:Y:S01]  /*1550*/  ISETP.NE.U32.AND P0, PT, R19, 0x1, PT ;  /* 0x000000011300780c */ /* 0x000fe20003f05070 */
[----:B------:R-:W-:Y:S01]  /*1560*/  FFMA R12, R18, R12, -0.0013887860113754868507 ;  /* 0xbab607ed120c7423 */ /* 0x000fe2000000000c */
[----:B------:R-:W-:Y:S01]  /*1570*/  FMUL R21, R0, R21 ;  /* 0x0000001500157220 */ /* 0x000fe20000400000 */
[----:B------:R-:W-:Y:S01]  /*1580*/  UISETP.NE.AND UP1, UPT, UR6, UR14, UPT ;  /* 0x0000000e0600728c */ /* 0x000fe2000bf25270 */
[----:B------:R-:W-:Y:S02]  /*1590*/  FSEL R19, R13, 0.041666727513074874878, P0 ;  /* 0x3d2aaabb0d137808 */ /* 0x000fe40000000000 */
[----:B------:R-:W-:-:S02]  /*15a0*/  FSEL R13, R12, -0.00019574658654164522886, !P0 ;  /* 0xb94d41530c0d7808 */ /* 0x000fc40004000000 */
[----:B------:R-:W-:Y:S02]  /*15b0*/  FSEL R20, -R20, -0.4999999701976776123, P0 ;  /* 0xbeffffff14147808 */ /* 0x000fe40000000100 */
[----:B------:R-:W-:Y:S01]  /*15c0*/  FSEL R23, R23, 1, P0 ;  /* 0x3f80000017177808 */ /* 0x000fe20000000000 */
[----:B------:R-:W-:-:S04]  /*15d0*/  FFMA R13, R18, R13, R19 ;  /* 0x0000000d120d7223 */ /* 0x000fc80000000013 */
[C---:B------:R-:W-:Y:S01]  /*15e0*/  FFMA R13, R18.reuse, R13, R20 ;  /* 0x0000000d120d7223 */ /* 0x040fe20000000014 */
[----:B------:R-:W-:-:S04]  /*15f0*/  FFMA R18, R18, R23, RZ ;  /* 0x0000001712127223 */ /* 0x000fc800000000ff */
[----:B------:R-:W-:-:S04]  /*1600*/  FFMA R13, R18, R13, R23 ;  /* 0x0000000d120d7223 */ /* 0x000fc80000000017 */
[----:B------:R-:W-:-:S04]  /*1610*/  @P1 FADD R13, RZ, -R13 ;  /* 0x8000000dff0d1221 */ /* 0x000fc80000000000 */
[----:B------:R-:W-:-:S04]  /*1620*/  FMUL R13, R0, R13 ;  /* 0x0000000d000d7220 */ /* 0x000fc80000400000 */
[C---:B--2---:R-:W-:Y:S01]  /*1630*/  FMUL R12, R13.reuse, R3 ;  /* 0x000000030d0c7220 */ /* 0x044fe20000400000 */
[----:B------:R-:W-:-:S03]  /*1640*/  FMUL R18, R13, R2 ;  /* 0x000000020d127220 */ /* 0x000fc60000400000 */
[C---:B------:R-:W-:Y:S01]  /*1650*/  FFMA R13, R21.reuse, R2, -R12 ;  /* 0x00000002150d7223 */ /* 0x040fe2000000080c */
[----:B------:R-:W-:-:S03]  /*1660*/  FFMA R18, R21, R3, R18 ;  /* 0x0000000315127223 */ /* 0x000fc60000000012 */
[----:B------:R-:W-:Y:S01]  /*1670*/  FADD R14, R13, R14 ;  /* 0x0000000e0d0e7221 */ /* 0x000fe20000000000 */
[----:B------:R-:W-:Y:S01]  /*1680*/  FADD R15, R18, R15 ;  /* 0x0000000f120f7221 */ /* 0x000fe20000000000 */
[----:B------:R-:W-:Y:S06]  /*1690*/  BRA.U UP1, `(.L_x_27) ;  /* 0xfffffff501247547 */ /* 0x000fec000b83ffff */
[----:B------:R-:W1:Y:S01]  /*16a0*/  LDCU UR6, c[0x0][0x388] ;  /* 0x00007100ff0677ac */ /* 0x000e620008000800 */
[----:B------:R-:W-:-:S04]  /*16b0*/  UIADD3 UR5, UPT, UPT, UR5, 0x1, URZ ;  /* 0x0000000105057890 */ /* 0x000fc8000fffe0ff */
[----:B-1----:R-:W-:-:S09]  /*16c0*/  UISETP.NE.AND UP1, UPT, UR5, UR6, UPT ;  /* 0x000000060500728c */ /* 0x002fd2000bf25270 */
[----:B------:R-:W-:Y:S05]  /*16d0*/  BRA.U UP1, `(.L_x_28) ;  /* 0xffffffed01487547 */ /* 0x000fea000b83ffff */
[----:B------:R-:W-:Y:S05]  /*16e0*/  BRA.U UP0, `(.L_x_29) ;  /* 0xffffffe900bc7547 */ /* 0x000fea000b83ffff */
.L_x_0:
[----:B------:R-:W1:Y:S02]  /*16f0*/  LDC.64 R2, c[0x0][0x3b0] ;  /* 0x0000ec00ff027b82 */ /* 0x000e640000000a00 */
[----:B-1----:R-:W-:-:S05]  /*1700*/  IMAD.WIDE R2, R11, 0x8, R2 ;  /* 0x000000080b027825 */ /* 0x002fca00078e0202 */
[----:B------:R-:W-:Y:S01]  /*1710*/  STG.E.64 desc[UR12][R2.64], R14 ;  /* 0x0000000e02007986 */ /* 0x000fe2000c101b0c */
[----:B------:R-:W-:Y:S05]  /*1720*/  EXIT ;  /* 0x000000000000794d */ /* 0x000fea0003800000 */
        .weak           $__internal_0_$__cuda_sm20_sqrt_rn_f32_slowpath
        .type           $__internal_0_$__cuda_sm20_sqrt_rn_f32_slowpath,@function
        .size           $__internal_0_$__cuda_sm20_sqrt_rn_f32_slowpath,($__internal_1_$__cuda_sm3x_div_rn_noftz_f32_slowpath - $__internal_0_$__cuda_sm20_sqrt_rn_f32_slowpath)
$__internal_0_$__cuda_sm20_sqrt_rn_f32_slowpath:
[----:B------:R-:W-:-:S13]  /*1730*/  LOP3.LUT P0, RZ, R12, 0x7fffffff, RZ, 0xc0, !PT ;  /* 0x7fffffff0cff7812 */ /* 0x000fda000780c0ff */
[----:B------:R-:W-:Y:S01]  /*1740*/  @!P0 MOV R13, R12 ;  /* 0x0000000c000d8202 */ /* 0x000fe20000000f00 */
[----:B------:R-:W-:Y:S06]  /*1750*/  @!P0 BRA `(.L_x_30) ;  /* 0x0000000000408947 */ /* 0x000fec0003800000 */
[----:B------:R-:W-:-:S13]  /*1760*/  FSETP.GEU.FTZ.AND P0, PT, R12, RZ, PT ;  /* 0x000000ff0c00720b */ /* 0x000fda0003f1e000 */
[----:B------:R-:W-:Y:S01]  /*1770*/  @!P0 IMAD.MOV.U32 R13, RZ, RZ, 0x7fffffff ;  /* 0x7fffffffff0d8424 */ /* 0x000fe200078e00ff */
[----:B------:R-:W-:Y:S06]  /*1780*/  @!P0 BRA `(.L_x_30) ;  /* 0x0000000000348947 */ /* 0x000fec0003800000 */
[----:B------:R-:W-:-:S13]  /*1790*/  FSETP.GTU.FTZ.AND P0, PT, |R12|, +INF , PT ;  /* 0x7f8000000c00780b */ /* 0x000fda0003f1c200 */
[----:B------:R-:W-:Y:S01]  /*17a0*/  @P0 FADD.FTZ R13, R12, 1 ;  /* 0x3f8000000c0d0421 */ /* 0x000fe20000010000 */
[----:B------:R-:W-:Y:S06]  /*17b0*/  @P0 BRA `(.L_x_30) ;  /* 0x0000000000280947 */ /* 0x000fec0003800000 */
[----:B------:R-:W-:-:S13]  /*17c0*/  FSETP.NEU.FTZ.AND P0, PT, |R12|, +INF , PT ;  /* 0x7f8000000c00780b */ /* 0x000fda0003f1d200 */
[----:B------:R-:W-:-:S04]  /*17d0*/  @P0 FFMA R18, R12, 1.84467440737095516160e+19, RZ ;  /* 0x5f8000000c120823 */ /* 0x000fc800000000ff */
[----:B------:R-:W0:Y:S02]  /*17e0*/  @P0 MUFU.RSQ R13, R18 ;  /* 0x00000012000d0308 */ /* 0x000e240000001400 */
[----:B0-----:R-:W-:Y:S01]  /*17f0*/  @P0 FMUL.FTZ R21, R18, R13 ;  /* 0x0000000d12150220 */ /* 0x001fe20000410000 */
[----:B------:R-:W-:Y:S01]  /*1800*/  @P0 FMUL.FTZ R22, R13, 0.5 ;  /* 0x3f0000000d160820 */ /* 0x000fe20000410000 */
[----:B------:R-:W-:Y:S02]  /*1810*/  @!P0 MOV R13, R12 ;  /* 0x0000000c000d8202 */ /* 0x000fe40000000f00 */
[----:B------:R-:W-:-:S04]  /*1820*/  @P0 FADD.FTZ R20, -R21, -RZ ;  /* 0x800000ff15140221 */ /* 0x000fc80000010100 */
[----:B------:R-:W-:-:S04]  /*1830*/  @P0 FFMA R20, R21, R20, R18 ;  /* 0x0000001415140223 */ /* 0x000fc80000000012 */
[----:B------:R-:W-:-:S04]  /*1840*/  @P0 FFMA R20, R20, R22, R21 ;  /* 0x0000001614140223 */ /* 0x000fc80000000015 */
[----:B------:R-:W-:-:S07]  /*1850*/  @P0 FMUL.FTZ R13, R20, 2.3283064365386962891e-10 ;  /* 0x2f800000140d0820 */ /* 0x000fce0000410000 */
.L_x_30:
[----:B------:R-:W-:Y:S01]  /*1860*/  IMAD.MOV.U32 R23, RZ, RZ, R13 ;  /* 0x000000ffff177224 */ /* 0x000fe200078e000d */
[----:B------:R-:W-:Y:S01]  /*1870*/  MOV R12, R24 ;  /* 0x00000018000c7202 */ /* 0x000fe20000000f00 */
[----:B------:R-:W-:-:S04]  /*1880*/  IMAD.MOV.U32 R13, RZ, RZ, 0x0 ;  /* 0x00000000ff0d7424 */ /* 0x000fc800078e00ff */
[----:B------:R-:W-:Y:S05]  /*1890*/  RET.REL.NODEC R12 `(holo_reco_sfcw_time_domain_custom_positions_weighted) ;  /* 0xffffffe40cd87950 */ /* 0x000fea0003c3ffff */
        .weak           $__internal_1_$__cuda_sm3x_div_rn_noftz_f32_slowpath
        .type           $__internal_1_$__cuda_sm3x_div_rn_noftz_f32_slowpath,@function
        .size           $__internal_1_$__cuda_sm3x_div_rn_noftz_f32_slowpath,(.L_x_184 - $__internal_1_$__cuda_sm3x_div_rn_noftz_f32_slowpath)
$__internal_1_$__cuda_sm3x_div_rn_noftz_f32_slowpath:
[----:B------:R-:W-:Y:S01]  /*18a0*/  SHF.R.U32.HI R13, RZ, 0x17, R12 ;  /* 0x00000017ff0d7819 */ /* 0x000fe2000001160c */
[----:B------:R-:W-:Y:S01]  /*18b0*/  BSSY.RECONVERGENT B1, `(.L_x_31) ;  /* 0x0000062000017945 */ /* 0x000fe20003800200 */
[----:B------:R-:W-:Y:S02]  /*18c0*/  SHF.R.U32.HI R22, RZ, 0x17, R3 ;  /* 0x00000017ff167819 */ /* 0x000fe40000011603 */
[----:B------:R-:W-:Y:S02]  /*18d0*/  LOP3.LUT R13, R13, 0xff, RZ, 0xc0, !PT ;  /* 0x000000ff0d0d7812 */ /* 0x000fe400078ec0ff */
[----:B------:R-:W-:Y:S02]  /*18e0*/  LOP3.LUT R22, R22, 0xff, RZ, 0xc0, !PT ;  /* 0x000000ff16167812 */ /* 0x000fe400078ec0ff */
[----:B------:R-:W-:-:S03]  /*18f0*/  IADD3 R25, PT, PT, R13, -0x1, RZ ;  /* 0xffffffff0d197810 */ /* 0x000fc60007ffe0ff */
[----:B------:R-:W-:Y:S01]  /*1900*/  VIADD R24, R22, 0xffffffff ;  /* 0xffffffff16187836 */ /* 0x000fe20000000000 */
[----:B------:R-:W-:-:S04]  /*1910*/  ISETP.GT.U32.AND P0, PT, R25, 0xfd, PT ;  /* 0x000000fd1900780c */ /* 0x000fc80003f04070 */
[----:B------:R-:W-:-:S13]  /*1920*/  ISETP.GT.U32.OR P0, PT, R24, 0xfd, P0 ;  /* 0x000000fd1800780c */ /* 0x000fda0000704470 */
[----:B------:R-:W-:Y:S01]  /*1930*/  @!P0 MOV R21, RZ ;  /* 0x000000ff00158202 */ /* 0x000fe20000000f00 */
[----:B------:R-:W-:Y:S06]  /*1940*/  @!P0 BRA `(.L_x_32) ;  /* 0x00000000005c8947 */ /* 0x000fec0003800000 */
[----:B------:R-:W-:Y:S02]  /*1950*/  FSETP.GTU.FTZ.AND P0, PT, |R3|, +INF , PT ;  /* 0x7f8000000300780b */ /* 0x000fe40003f1c200 */
[----:B------:R-:W-:-:S04]  /*1960*/  FSETP.GTU.FTZ.AND P1, PT, |R12|, +INF , PT ;  /* 0x7f8000000c00780b */ /* 0x000fc80003f3c200 */
[----:B------:R-:W-:-:S13]  /*1970*/  PLOP3.LUT P0, PT, P0, P1, PT, 0xf8, 0x8f ;  /* 0x00000000008f781c */ /* 0x000fda0000703f70 */
[----:B------:R-:W-:Y:S05]  /*1980*/  @P0 BRA `(.L_x_33) ;  /* 0x00000004004c0947 */ /* 0x000fea0003800000 */
[----:B------:R-:W-:-:S13]  /*1990*/  LOP3.LUT P0, RZ, R12, 0x7fffffff, R3, 0xc8, !PT ;  /* 0x7fffffff0cff7812 */ /* 0x000fda000780c803 */
[----:B------:R-:W-:Y:S05]  /*19a0*/  @!P0 BRA `(.L_x_34) ;  /* 0x00000004003c8947 */ /* 0x000fea0003800000 */
[C---:B------:R-:W-:Y:S02]  /*19b0*/  FSETP.NEU.FTZ.AND P2, PT, |R3|.reuse, +INF , PT ;  /* 0x7f8000000300780b */ /* 0x040fe40003f5d200 */
[----:B------:R-:W-:Y:S02]  /*19c0*/  FSETP.NEU.FTZ.AND P1, PT, |R12|, +INF , PT ;  /* 0x7f8000000c00780b */ /* 0x000fe40003f3d200 */
[----:B------:R-:W-:-:S11]  /*19d0*/  FSETP.NEU.FTZ.AND P0, PT, |R3|, +INF , PT ;  /* 0x7f8000000300780b */ /* 0x000fd60003f1d200 */
[----:B------:R-:W-:Y:S05]  /*19e0*/  @!P1 BRA !P2, `(.L_x_34) ;  /* 0x00000004002c9947 */ /* 0x000fea0005000000 */
[----:B------:R-:W-:-:S04]  /*19f0*/  LOP3.LUT P2, RZ, R3, 0x7fffffff, RZ, 0xc0, !PT ;  /* 0x7fffffff03ff7812 */ /* 0x000fc8000784c0ff */
[----:B------:R-:W-:-:S13]  /*1a00*/  PLOP3.LUT P1, PT, P1, P2, PT, 0x2f, 0xf2 ;  /* 0x0000000000f2781c */ /* 0x000fda0000f24577 */
[----:B------:R-:W-:Y:S05]  /*1a10*/  @P1 BRA `(.L_x_35) ;  /* 0x0000000400181947 */ /* 0x000fea0003800000 */
[----:B------:R-:W-:-:S04]  /*1a20*/  LOP3.LUT P1, RZ, R12, 0x7fffffff, RZ, 0xc0, !PT ;  /* 0x7fffffff0cff7812 */ /* 0x000fc8000782c0ff */
[----:B------:R-:W-:-:S13]  /*1a30*/  PLOP3.LUT P0, PT, P0, P1, PT, 0x2f, 0xf2 ;  /* 0x0000000000f2781c */ /* 0x000fda0000702577 */
[----:B------:R-:W-:Y:S05]  /*1a40*/  @P0 BRA `(.L_x_36) ;  /* 0x0000000400000947 */ /* 0x000fea0003800000 */
[----:B------:R-:W-:Y:S02]  /*1a50*/  ISETP.GE.AND P0, PT, R24, RZ, PT ;  /* 0x000000ff1800720c */ /* 0x000fe40003f06270 */
[----:B------:R-:W-:-:S11]  /*1a60*/  ISETP.GE.AND P1, PT, R25, RZ, PT ;  /* 0x000000ff1900720c */ /* 0x000fd60003f26270 */
[----:B------:R-:W-:Y:S01]  /*1a70*/  @P0 IMAD.MOV.U32 R21, RZ, RZ, RZ ;  /* 0x000000ffff150224 */ /* 0x000fe200078e00ff */
[----:B------:R-:W-:Y:S01]  /*1a80*/  @!P0 MOV R21, 0xffffffc0 ;  /* 0xffffffc000158802 */ /* 0x000fe20000000f00 */
[----:B------:R-:W-:Y:S01]  /*1a90*/  @!P0 FFMA R3, R3, 1.84467440737095516160e+19, RZ ;  /* 0x5f80000003038823 */ /* 0x000fe200000000ff */
[----:B------:R-:W-:-:S03]  /*1aa0*/  @!P1 FFMA R12, R12, 1.84467440737095516160e+19, RZ ;  /* 0x5f8000000c0c9823 */ /* 0x000fc600000000ff */
[----:B------:R-:W-:-:S07]  /*1ab0*/  @!P1 VIADD R21, R21, 0x40 ;  /* 0x0000004015159836 */ /* 0x000fce0000000000 */
.L_x_32:
[----:B------:R-:W-:Y:S01]  /*1ac0*/  LEA R25, R13, 0xc0800000, 0x17 ;  /* 0xc08000000d197811 */ /* 0x000fe200078eb8ff */
[----:B------:R-:W-:Y:S01]  /*1ad0*/  VIADD R22, R22, 0xffffff81 ;  /* 0xffffff8116167836 */ /* 0x000fe20000000000 */
[----:B------:R-:W-:Y:S02]  /*1ae0*/  BSSY.RECONVERGENT B2, `(.L_x_37) ;  /* 0x0000035000027945 */ /* 0x000fe40003800200 */
[----:B------:R-:W-:Y:S01]  /*1af0*/  IADD3 R26, PT, PT, -R25, R12, RZ ;  /* 0x0000000c191a7210 */ /* 0x000fe20007ffe1ff */
[C---:B------:R-:W-:Y:S01]  /*1b00*/  IMAD R3, R22.reuse, -0x800000, R3 ;  /* 0xff80000016037824 */ /* 0x040fe200078e0203 */
[----:B------:R-:W-:Y:S02]  /*1b10*/  IADD3 R22, PT, PT, R22, 0x7f, -R13 ;  /* 0x0000007f16167810 */ /* 0x000fe40007ffe80d */
[----:B------:R-:W0:Y:S01]  /*1b20*/  MUFU.RCP R25, R26 ;  /* 0x0000001a00197308 */ /* 0x000e220000001000 */
[----:B------:R-:W-:Y:S01]  /*1b30*/  FADD.FTZ R24, -R26, -RZ ;  /* 0x800000ff1a187221 */ /* 0x000fe20000010100 */
[----:B------:R-:W-:-:S03]  /*1b40*/  IADD3 R22, PT, PT, R22, R21, RZ ;  /* 0x0000001516167210 */ /* 0x000fc60007ffe0ff */
[----:B0-----:R-:W-:-:S04]  /*1b50*/  FFMA R12, R25, R24, 1 ;  /* 0x3f800000190c7423 */ /* 0x001fc80000000018 */
[----:B------:R-:W-:-:S04]  /*1b60*/  FFMA R25, R25, R12, R25 ;  /* 0x0000000c19197223 */ /* 0x000fc80000000019 */
[----:B------:R-:W-:-:S04]  /*1b70*/  FFMA R12, R3, R25, RZ ;  /* 0x00000019030c7223 */ /* 0x000fc800000000ff */
[----:B------:R-:W-:-:S04]  /*1b80*/  FFMA R27, R24, R12, R3 ;  /* 0x0000000c181b7223 */ /* 0x000fc80000000003 */
[----:B------:R-:W-:-:S04]  /*1b90*/  FFMA R12, R25, R27, R12 ;  /* 0x0000001b190c7223 */ /* 0x000fc8000000000c */
[----:B------:R-:W-:-:S04]  /*1ba0*/  FFMA R27, R24, R12, R3 ;  /* 0x0000000c181b7223 */ /* 0x000fc80000000003 */
[----:B------:R-:W-:-:S05]  /*1bb0*/  FFMA R3, R25, R27, R12 ;  /* 0x0000001b19037223 */ /* 0x000fca000000000c */
[----:B------:R-:W-:-:S04]  /*1bc0*/  SHF.R.U32.HI R13, RZ, 0x17, R3 ;  /* 0x00000017ff0d7819 */ /* 0x000fc80000011603 */
[----:B------:R-:W-:-:S05]  /*1bd0*/  LOP3.LUT R13, R13, 0xff, RZ, 0xc0, !PT ;  /* 0x000000ff0d0d7812 */ /* 0x000fca00078ec0ff */
[----:B------:R-:W-:-:S05]  /*1be0*/  IMAD.IADD R13, R13, 0x1, R22 ;  /* 0x000000010d0d7824 */ /* 0x000fca00078e0216 */
[----:B------:R-:W-:-:S04]  /*1bf0*/  IADD3 R21, PT, PT, R13, -0x1, RZ ;  /* 0xffffffff0d157810 */ /* 0x000fc80007ffe0ff */
[----:B------:R-:W-:-:S13]  /*1c00*/  ISETP.GE.U32.AND P0, PT, R21, 0xfe, PT ;  /* 0x000000fe1500780c */ /* 0x000fda0003f06070 */
[----:B------:R-:W-:Y:S05]  /*1c10*/  @!P0 BRA `(.L_x_38) ;  /* 0x0000000000808947 */ /* 0x000fea0003800000 */
[----:B------:R-:W-:-:S13]  /*1c20*/  ISETP.GT.AND P0, PT, R13, 0xfe, PT ;  /* 0x000000fe0d00780c */ /* 0x000fda0003f04270 */
[----:B------:R-:W-:Y:S05]  /*1c30*/  @P0 BRA `(.L_x_39) ;  /* 0x00000000006c0947 */ /* 0x000fea0003800000 */
[----:B------:R-:W-:-:S13]  /*1c40*/  ISETP.GE.AND P0, PT, R13, 0x1, PT ;  /* 0x000000010d00780c */ /* 0x000fda0003f06270 */
[----:B------:R-:W-:Y:S05]  /*1c50*/  @P0 BRA `(.L_x_40) ;  /* 0x0000000000740947 */ /* 0x000fea0003800000 */
[----:B------:R-:W-:Y:S02]  /*1c60*/  ISETP.GE.AND P0, PT, R13, -0x18, PT ;  /* 0xffffffe80d00780c */ /* 0x000fe40003f06270 */
[----:B------:R-:W-:-:S11]  /*1c70*/  LOP3.LUT R3, R3, 0x80000000, RZ, 0xc0, !PT ;  /* 0x8000000003037812 */ /* 0x000fd600078ec0ff */
[----:B------:R-:W-:Y:S05]  /*1c80*/  @!P0 BRA `(.L_x_40) ;  /* 0x0000000000688947 */ /* 0x000fea0003800000 */
[CCC-:B------:R-:W-:Y:S01]  /*1c90*/  FFMA.RZ R22, R25.reuse, R27.reuse, R12.reuse ;  /* 0x0000001b19167223 */ /* 0x1c0fe2000000c00c */
[CCC-:B------:R-:W-:Y:S01]  /*1ca0*/  FFMA.RP R21, R25.reuse, R27.reuse, R12.reuse ;  /* 0x0000001b19157223 */ /* 0x1c0fe2000000800c */
[----:B------:R-:W-:Y:S01]  /*1cb0*/  FFMA.RM R12, R25, R27, R12 ;  /* 0x0000001b190c7223 */ /* 0x000fe2000000400c */
[C---:B------:R-:W-:Y:S01]  /*1cc0*/  VIADD R25, R13.reuse, 0x20 ;  /* 0x000000200d197836 */ /* 0x040fe20000000000 */
[C---:B------:R-:W-:Y:S02]  /*1cd0*/  ISETP.NE.AND P2, PT, R13.reuse, RZ, PT ;  /* 0x000000ff0d00720c */ /* 0x040fe40003f45270 */
[----:B------:R-:W-:Y:S02]  /*1ce0*/  LOP3.LUT R22, R22, 0x7fffff, RZ, 0xc0, !PT ;  /* 0x007fffff16167812 */ /* 0x000fe400078ec0ff */
[----:B------:R-:W-:Y:S02]  /*1cf0*/  ISETP.NE.AND P1, PT, R13, RZ, PT ;  /* 0x000000ff0d00720c */ /* 0x000fe40003f25270 */
[----:B------:R-:W-:-:S02]  /*1d00*/  LOP3.LUT R22, R22, 0x800000, RZ, 0xfc, !PT ;  /* 0x0080000016167812 */ /* 0x000fc400078efcff */
[----:B------:R-:W-:Y:S02]  /*1d10*/  IADD3 R13, PT, PT, -R13, RZ, RZ ;  /* 0x000000ff0d0d7210 */ /* 0x000fe40007ffe1ff */
[----:B------:R-:W-:Y:S02]  /*1d20*/  SHF.L.U32 R25, R22, R25, RZ ;  /* 0x0000001916197219 */ /* 0x000fe400000006ff */
[----:B------:R-:W-:Y:S02]  /*1d30*/  FSETP.NEU.FTZ.AND P0, PT, R21, R12, PT ;  /* 0x0000000c1500720b */ /* 0x000fe40003f1d000 */
[----:B------:R-:W-:Y:S02]  /*1d40*/  SEL R13, R13, RZ, P2 ;  /* 0x000000ff0d0d7207 */ /* 0x000fe40001000000 */
[----:B------:R-:W-:Y:S02]  /*1d50*/  ISETP.NE.AND P1, PT, R25, RZ, P1 ;  /* 0x000000ff1900720c */ /* 0x000fe40000f25270 */
[----:B------:R-:W-:-:S02]  /*1d60*/  SHF.R.U32.HI R13, RZ, R13, R22 ;  /* 0x0000000dff0d7219 */ /* 0x000fc40000011616 */
[----:B------:R-:W-:Y:S02]  /*1d70*/  PLOP3.LUT P0, PT, P0, P1, PT, 0xf8, 0x8f ;  /* 0x00000000008f781c */ /* 0x000fe40000703f70 */
[----:B------:R-:W-:Y:S02]  /*1d80*/  SHF.R.U32.HI R21, RZ, 0x1, R13 ;  /* 0x00000001ff157819 */ /* 0x000fe4000001160d */
[----:B------:R-:W-:-:S04]  /*1d90*/  SEL R12, RZ, 0x1, !P0 ;  /* 0x00000001ff0c7807 */ /* 0x000fc80004000000 */
[----:B------:R-:W-:-:S04]  /*1da0*/  LOP3.LUT R12, R12, 0x1, R21, 0xf8, !PT ;  /* 0x000000010c0c7812 */ /* 0x000fc800078ef815 */
[----:B------:R-:W-:-:S05]  /*1db0*/  LOP3.LUT R12, R12, R13, RZ, 0xc0, !PT ;  /* 0x0000000d0c0c7212 */ /* 0x000fca00078ec0ff */
[----:B------:R-:W-:-:S05]  /*1dc0*/  IMAD.IADD R12, R21, 0x1, R12 ;  /* 0x00000001150c7824 */ /* 0x000fca00078e020c */
[----:B------:R-:W-:Y:S01]  /*1dd0*/  LOP3.LUT R3, R12, R3, RZ, 0xfc, !PT ;  /* 0x000000030c037212 */ /* 0x000fe200078efcff */
[----:B------:R-:W-:Y:S06]  /*1de0*/  BRA `(.L_x_40) ;  /* 0x0000000000107947 */ /* 0x000fec0003800000 */
.L_x_39:
[----:B------:R-:W-:-:S04]  /*1df0*/  LOP3.LUT R3, R3, 0x80000000, RZ, 0xc0, !PT ;  /* 0x8000000003037812 */ /* 0x000fc800078ec0ff */
[----:B------:R-:W-:Y:S01]  /*1e00*/  LOP3.LUT R3, R3, 0x7f800000, RZ, 0xfc, !PT ;  /* 0x7f80000003037812 */ /* 0x000fe200078efcff */
[----:B------:R-:W-:Y:S06]  /*1e10*/  BRA `(.L_x_40) ;  /* 0x0000000000047947 */ /* 0x000fec0003800000 */
.L_x_38:
[----:B------:R-:W-:-:S07]  /*1e20*/  LEA R3, R22, R3, 0x17 ;  /* 0x0000000316037211 */ /* 0x000fce00078eb8ff */
.L_x_40:
[----:B------:R-:W-:Y:S05]  /*1e30*/  BSYNC.RECONVERGENT B2 ;  /* 0x0000000000027941 */ /* 0x000fea0003800200 */
.L_x_37:
[----:B------:R-:W-:Y:S05]  /*1e40*/  BRA `(.L_x_41) ;  /* 0x0000000000207947 */ /* 0x000fea0003800000 */
.L_x_36:
[----:B------:R-:W-:-:S04]  /*1e50*/  LOP3.LUT R3, R12, 0x80000000, R3, 0x48, !PT ;  /* 0x800000000c037812 */ /* 0x000fc800078e4803 */
[----:B------:R-:W-:Y:S01]  /*1e60*/  LOP3.LUT R3, R3, 0x7f800000, RZ, 0xfc, !PT ;  /* 0x7f80000003037812 */ /* 0x000fe200078efcff */
[----:B------:R-:W-:Y:S06]  /*1e70*/  BRA `(.L_x_41) ;  /* 0x0000000000147947 */ /* 0x000fec0003800000 */
.L_x_35:
[----:B------:R-:W-:Y:S01]  /*1e80*/  LOP3.LUT R3, R12, 0x80000000, R3, 0x48, !PT ;  /* 0x800000000c037812 */ /* 0x000fe200078e4803 */
[----:B------:R-:W-:Y:S06]  /*1e90*/  BRA `(.L_x_41) ;  /* 0x00000000000c7947 */ /* 0x000fec0003800000 */
.L_x_34:
[----:B------:R-:W0:Y:S01]  /*1ea0*/  MUFU.RSQ R3, -QNAN ;  /* 0xffc0000000037908 */ /* 0x000e220000001400 */
[----:B------:R-:W-:Y:S05]  /*1eb0*/  BRA `(.L_x_41) ;  /* 0x0000000000047947 */ /* 0x000fea0003800000 */
.L_x_33:
[----:B------:R-:W-:-:S07]  /*1ec0*/  FADD.FTZ R3, R3, R12 ;  /* 0x0000000c03037221 */ /* 0x000fce0000010000 */
.L_x_41:
[----:B------:R-:W-:Y:S05]  /*1ed0*/  BSYNC.RECONVERGENT B1 ;  /* 0x0000000000017941 */ /* 0x000fea0003800200 */
.L_x_31:
[----:B------:R-:W-:Y:S02]  /*1ee0*/  HFMA2 R13, -RZ, RZ, 0, 0 ;  /* 0x00000000ff0d7431 */ /* 0x000fe400000001ff */
[----:B------:R-:W-:-:S04]  /*1ef0*/  IMAD.MOV.U32 R12, RZ, RZ, R18 ;  /* 0x000000ffff0c7224 */ /* 0x000fc800078e0012 */
[----:B0-----:R-:W-:Y:S05]  /*1f00*/  RET.REL.NODEC R12 `(holo_reco_sfcw_time_domain_custom_positions_weighted) ;  /* 0xffffffe00c3c7950 */ /* 0x001fea0003c3ffff */
.L_x_42:
[----:B------:R-:W-:-:S00]  /*1f10*/  BRA `(.L_x_42) ;  /* 0xfffffffc00fc7947 */ /* 0x000fc0000383ffff */
[----:B------:R-:W-:-:S00]  /*1f20*/  NOP ;  /* 0x0000000000007918 */ /* 0x000fc00000000000 */
        /* <DEDUP_REMOVED lines=13> */
.L_x_184:


//--------------------- .text.holo_reco_sfcw_time_domain_custom_positions_signal --------------------------
	.section	.text.holo_reco_sfcw_time_domain_custom_positions_signal,"ax",@progbits
	.align	128
        .global         holo_reco_sfcw_time_domain_custom_positions_signal
        .type           holo_reco_sfcw_time_domain_custom_positions_signal,@function
        .size           holo_reco_sfcw_time_domain_custom_positions_signal,(.L_x_191 - holo_reco_sfcw_time_domain_custom_positions_signal)
        .other          holo_reco_sfcw_time_domain_custom_positions_signal,@"STO_CUDA_ENTRY STV_DEFAULT"
holo_reco_sfcw_time_domain_custom_positions_signal:
.text.holo_reco_sfcw_time_domain_custom_positions_signal:
[----:B------:R-:W-:Y:S01]  /*0000*/  LDC R1, c[0x0][0x37c] ;  /* 0x0000df00ff017b82 */ /* 0x000fe20000000800 */
[----:B------:R-:W0:Y:S07]  /*0010*/  S2R R25, SR_TID.Y ;  /* 0x0000000000197919 */ /* 0x000e2e0000002200 */
[----:B------:R-:W0:Y:S01]  /*0020*/  S2UR UR4, SR_CTAID.Y ;  /* 0x00000000000479c3 */ /* 0x000e220000002600 */
[----:B------:R-:W1:Y:S07]  /*0030*/  LDCU UR5, c[0x0][0x3a8] ;  /* 0x00007500ff0577ac */ /* 0x000e6e0008000800 */
[----:B------:R-:W0:Y:S02]  /*0040*/  LDC R0, c[0x0][0x364] ;  /* 0x0000d900ff007b82 */ /* 0x000e240000000800 */
[----:B0-----:R-:W-:-:S05]  /*0050*/  IMAD R25, R0, UR4, R25 ;  /* 0x0000000400197c24 */ /* 0x001fca000f8e0219 */
[----:B-1----:R-:W-:-:S13]  /*0060*/  ISETP.GE.AND P0, PT, R25, UR5, PT ;  /* 0x0000000519007c0c */ /* 0x002fda000bf06270 */
[----:B------:R-:W-:Y:S05]  /*0070*/  @P0 EXIT ;  /* 0x000000000000094d */ /* 0x000fea0003800000 */
[----:B------:R-:W0:Y:S01]  /*0080*/  LDC R24, c[0x0][0x388] ;  /* 0x0000e200ff187b82 */ /* 0x000e220000000800 */
[----:B------:R-:W0:Y:S02]  /*0090*/  LDCU UR4, c[0x0][0x398] ;  /* 0x00007300ff0477ac */ /* 0x000e240008000800 */
[----:B0-----:R-:W-:-:S05]  /*00a0*/  IMAD R24, R24, UR4, RZ ;  /* 0x0000000418187c24 */ /* 0x001fca000f8e02ff */
[----:B------:R-:W-:-:S13]  /*00b0*/  ISETP.GE.AND P0, PT, R24, 0x1, PT ;  /* 0x000000011800780c */ /* 0x000fda0003f06270 */
[----:B------:R-:W-:Y:S05]  /*00c0*/  @!P0 EXIT ;  /* 0x000000000000894d */ /* 0x000fea0003800000 */
[----:B------:R-:W0:Y:S01]  /*00d0*/  S2R R0, SR_TID.X ;  /* 0x0000000000007919 */ /* 0x000e220000002100 */
[----:B------:R-:W1:Y:S01]  /*00e0*/  LDCU UR6, c[0x0][0x3c0] ;  /* 0x00007800ff0677ac */ /* 0x000e620008000800 */
[----:B------:R-:W2:Y:S02]  /*00f0*/  LDCU.64 UR4, c[0x0][0x3b8] ;  /* 0x00007700ff0477ac */ /* 0x000ea40008000a00 */
[----:B--2---:R-:W-:-:S04]  /*0100*/  UIADD3 UR4, UP0, UPT, UR4, 0x800, URZ ;  /* 0x0000080004047890 */ /* 0x004fc8000ff1e0ff */
[----:B------:R-:W-:Y:S01]  /*0110*/  UIADD3.X UR5, UPT, UPT, URZ, UR5, URZ, UP0, !UPT ;  /* 0x00000005ff057290 */ /* 0x000fe200087fe4ff */
[----:B0-----:R-:W-:-:S04]  /*0120*/  LOP3.LUT R23, RZ, R0, RZ, 0x33, !PT ;  /* 0x00000000ff177212 */ /* 0x001fc800078e33ff */
[----:B-1----:R-:W-:Y:S01]  /*0130*/  IADD3 R23, PT, PT, R23, UR6, RZ ;  /* 0x0000000617177c10 */ /* 0x002fe2000fffe0ff */
[----:B------:R-:W0:Y:S03]  /*0140*/  LDCU.64 UR6, c[0x0][0x358] ;  /* 0x00006b00ff0677ac */ /* 0x000e260008000a00 */
[----:B------:R-:W-:-:S04]  /*0150*/  LEA.HI R4, R23, 0x1, RZ, 0x1b ;  /* 0x0000000117047811 */ /* 0x000fc800078fd8ff */
[C---:B------:R-:W-:Y:S02]  /*0160*/  LOP3.LUT R2, R4.reuse, 0x7, RZ, 0xc0, !PT ;  /* 0x0000000704027812 */ /* 0x040fe400078ec0ff */
[----:B------:R-:W-:Y:S02]  /*0170*/  LOP3.LUT R22, R4, 0xf, RZ, 0xc0, !PT ;  /* 0x0000000f04167812 */ /* 0x000fe400078ec0ff */
[----:B------:R-:W-:Y:S02]  /*0180*/  IADD3 R5, PT, PT, R2, -0x1, RZ ;  /* 0xffffffff02057810 */ /* 0x000fe40007ffe0ff */
[----:B------:R-:W-:Y:S02]  /*0190*/  IADD3 R3, PT, PT, R22, -0x1, RZ ;  /* 0xffffffff16037810 */ /* 0x000fe40007ffe0ff */
[----:B------:R-:W-:Y:S02]  /*01a0*/  ISETP.GE.U32.AND P1, PT, R5, 0x3, PT ;  /* 0x000000030500780c */ /* 0x000fe40003f26070 */
[----:B------:R-:W-:-:S02]  /*01b0*/  LOP3.LUT R5, R4, 0xffffff0, RZ, 0xc0, !PT ;  /* 0x0ffffff004057812 */ /* 0x000fc400078ec0ff */
[----:B------:R-:W-:Y:S01]  /*01c0*/  ISETP.GE.U32.AND P0, PT, R3, 0x7, PT ;  /* 0x000000070300780c */ /* 0x000fe20003f06070 */
[----:B------:R-:W-:Y:S01]  /*01d0*/  HFMA2 R3, -RZ, RZ, 0, 0 ;  /* 0x00000000ff037431 */ /* 0x000fe200000001ff */
[----:B------:R-:W-:Y:S02]  /*01e0*/  LOP3.LUT R4, R4, 0x3, RZ, 0xc0, !PT ;  /* 0x0000000304047812 */ /* 0x000fe400078ec0ff */
[----:B0-----:R-:W-:-:S09]  /*01f0*/  IADD3 R5, PT, PT, -R5, RZ, RZ ;  /* 0x000000ff05057210 */ /* 0x001fd20007ffe1ff */
.L_x_54:
[----:B0-----:R-:W0:Y:S01]  /*0200*/  LDCU UR8, c[0x0][0x3c0] ;  /* 0x00007800ff0877ac */ /* 0x001e220008000800 */
[----:B------:R-:W-:Y:S01]  /*0210*/  IMAD.HI.U32 R6, R3, -0x51b3bea3, RZ ;  /* 0xae4c415d03067827 */ /* 0x000fe200078e00ff */
[----:B------:R-:W-:Y:S01]  /*0220*/  BSSY.RECONVERGENT B0, `(.L_x_43) ;  /* 0x0000095000007945 */ /* 0x000fe20003800200 */
[----:B------:R-:W-:Y:S02]  /*0230*/  MOV R18, 0x3a83126f ;  /* 0x3a83126f00127802 */ /* 0x000fe40000000f00 */
[----:B------:R-:W-:Y:S02]  /*0240*/  MOV R27, 0x3a83126f ;  /* 0x3a83126f001b7802 */ /* 0x000fe40000000f00 */
[----:B------:R-:W-:-:S05]  /*0250*/  SHF.R.U32.HI R6, RZ, 0x6, R6 ;  /* 0x00000006ff067819 */ /* 0x000fca0000011606 */
[----:B------:R-:W-:Y:S01]  /*0260*/  IMAD R7, R6, -0x5e, R3 ;  /* 0xffffffa206077824 */ /* 0x000fe200078e0203 */
[----:B------:R-:W-:-:S04]  /*0270*/  IADD3 R3, PT, PT, R3, 0x1, RZ ;  /* 0x0000000103037810 */ /* 0x000fc80007ffe0ff */
[----:B------:R-:W-:Y:S02]  /*0280*/  ISETP.NE.AND P2, PT, R3, R24, PT ;  /* 0x000000180300720c */ /* 0x000fe40003f45270 */
[----:B0-----:R-:W-:-:S13]  /*0290*/  ISETP.GE.AND P3, PT, R0, UR8, PT ;  /* 0x0000000800007c0c */ /* 0x001fda000bf66270 */
[----:B------:R-:W-:Y:S05]  /*02a0*/  @P3 BRA `(.L_x_44) ;  /* 0x0000000800303947 */ /* 0x000fea0003800000 */
[----:B------:R-:W0:Y:S01]  /*02b0*/  LDCU UR9, c[0x0][0x388] ;  /* 0x00007100ff0977ac */ /* 0x000e220008000800 */
[----:B------:R-:W-:Y:S01]  /*02c0*/  ISETP.GE.U32.AND P4, PT, R23, 0x1e0, PT ;  /* 0x000001e01700780c */ /* 0x000fe20003f86070 */
[----:B------:R-:W-:Y:S01]  /*02d0*/  BSSY.RECONVERGENT B1, `(.L_x_45) ;  /* 0x0000043000017945 */ /* 0x000fe20003800200 */
[----:B------:R-:W-:Y:S01]  /*02e0*/  HFMA2 R18, -RZ, RZ, 0.81396484375, 0.000785350799560546875 ;  /* 0x3a83126fff127431 */ /* 0x000fe200000001ff */
[----:B------:R-:W-:Y:S02]  /*02f0*/  ISETP.NE.AND P3, PT, R22, RZ, PT ;  /* 0x000000ff1600720c */ /* 0x000fe40003f65270 */
[----:B------:R-:W-:Y:S02]  /*0300*/  MOV R27, 0x3a83126f ;  /* 0x3a83126f001b7802 */ /* 0x000fe40000000f00 */
[----:B------:R-:W-:Y:S01]  /*0310*/  MOV R8, R0 ;  /* 0x0000000000087202 */ /* 0x000fe20000000f00 */
[----:B0-----:R-:W-:-:S05]  /*0320*/  IMAD R9, R6, UR9, R7 ;  /* 0x0000000906097c24 */ /* 0x001fca000f8e0207 */
[----:B------:R-:W-:Y:S05]  /*0330*/  @!P4 BRA `(.L_x_46) ;  /* 0x0000000000f0c947 */ /* 0x000fea0003800000 */
[----:B------:R-:W-:Y:S01]  /*0340*/  IMAD R21, R9, UR8, R0 ;  /* 0x0000000809157c24 */ /* 0x000fe2000f8e0200 */
[----:B------:R-:W-:Y:S02]  /*0350*/  MOV R27, 0x3a83126f ;  /* 0x3a83126f001b7802 */ /* 0x000fe40000000f00 */
[----:B------:R-:W-:Y:S02]  /*0360*/  MOV R20, R5 ;  /* 0x0000000500147202 */ /* 0x000fe40000000f00 */
[----:B------:R-:W-:-:S07]  /*0370*/  MOV R8, R0 ;  /* 0x0000000000087202 */ /* 0x000fce0000000f00 */
.L_x_47:
[----:B------:R-:W-:Y:S02]  /*0380*/  MOV R28, UR4 ;  /* 0x00000004001c7c02 */ /* 0x000fe40008000f00 */
[----:B------:R-:W-:-:S03]  /*0390*/  MOV R29, UR5 ;  /* 0x00000005001d7c02 */ /* 0x000fc60008000f00 */
[----:B------:R-:W-:-:S05]  /*03a0*/  IMAD.WIDE R28, R21, 0x8, R28 ;  /* 0x00000008151c7825 */ /* 0x000fca00078e021c */
[----:B------:R-:W2:Y:S04]  /*03b0*/  LDG.E.64 R12, desc[UR6][R28.64+-0x800] ;  /* 0xfff800061c0c7981 */ /* 0x000ea8000c1e1b00 */
[----:B------:R-:W3:Y:S04]  /*03c0*/  LDG.E.64 R16, desc[UR6][R28.64+-0x700] ;  /* 0xfff900061c107981 */ /* 0x000ee8000c1e1b00 */
[----:B------:R-:W4:Y:S04]  /*03d0*/  LDG.E.64 R14, desc[UR6][R28.64+-0x600] ;  /* 0xfffa00061c0e7981 */ /* 0x000f28000c1e1b00 */
[----:B------:R-:W5:Y:S01]  /*03e0*/  LDG.E.64 R10, desc[UR6][R28.64+-0x500] ;  /* 0xfffb00061c0a7981 */ /* 0x000f62000c1e1b00 */
[----:B--2---:R-:W-:Y:S01]  /*03f0*/  FADD R27, R12, R27 ;  /* 0x0000001b0c1b7221 */ /* 0x004fe20000000000 */
[----:B------:R-:W-:-:S02]  /*0400*/  FADD R18, R13, R18 ;  /* 0x000000120d127221 */ /* 0x000fc40000000000 */
[----:B------:R-:W2:Y:S01]  /*0410*/  LDG.E.64 R12, desc[UR6][R28.64+-0x400] ;  /* 0xfffc00061c0c7981 */ /* 0x000ea2000c1e1b00 */
[----:B---3--:R-:W-:Y:S01]  /*0420*/  FADD R27, R27, R16 ;  /* 0x000000101b1b7221 */ /* 0x008fe20000000000 */
[----:B------:R-:W-:Y:S02]  /*0430*/  FADD R18, R18, R17 ;  /* 0x0000001112127221 */ /* 0x000fe40000000000 */
[----:B------:R-:W3:Y:S01]  /*0440*/  LDG.E.64 R16, desc[UR6][R28.64+-0x300] ;  /* 0xfffd00061c107981 */ /* 0x000ee2000c1e1b00 */
[----:B----4-:R-:W-:Y:S01]  /*0450*/  FADD R27, R27, R14 ;  /* 0x0000000e1b1b7221 */ /* 0x010fe20000000000 */
[----:B------:R-:W-:Y:S02]  /*0460*/  FADD R18, R18, R15 ;  /* 0x0000000f12127221 */ /* 0x000fe40000000000 */
[----:B------:R-:W4:Y:S01]  /*0470*/  LDG.E.64 R14, desc[UR6][R28.64+-0x200] ;  /* 0xfffe00061c0e7981 */ /* 0x000f22000c1e1b00 */
[----:B-----5:R-:W-:Y:S01]  /*0480*/  FADD R27, R27, R10 ;  /* 0x0000000a1b1b7221 */ /* 0x020fe20000000000 */
[----:B------:R-:W-:-:S02]  /*0490*/  FADD R18, R18, R11 ;  /* 0x0000000b12127221 */ /* 0x000fc40000000000 */
[----:B------:R-:W5:Y:S01]  /*04a0*/  LDG.E.64 R10, desc[UR6][R28.64+-0x100] ;  /* 0xffff00061c0a7981 */ /* 0x000f62000c1e1b00 */
[----:B--2---:R-:W-:Y:S01]  /*04b0*/  FADD R27, R27, R12 ;  /* 0x0000000c1b1b7221 */ /* 0x004fe20000000000 */
[----:B------:R-:W-:Y:S02]  /*04c0*/  FADD R18, R18, R13 ;  /* 0x0000000d12127221 */ /* 0x000fe40000000000 */
[----:B------:R-:W2:Y:S01]  /*04d0*/  LDG.E.64 R12, desc[UR6][R28.64] ;  /* 0x000000061c0c7981 */ /* 0x000ea2000c1e1b00 */
[----:B---3--:R-:W-:Y:S01]  /*04e0*/  FADD R27, R27, R16 ;  /* 0x000000101b1b7221 */ /* 0x008fe20000000000 */
[----:B------:R-:W-:Y:S02]  /*04f0*/  FADD R18, R18, R17 ;  /* 0x0000001112127221 */ /* 0x000fe40000000000 */
[----:B------:R-:W3:Y:S01]  /*0500*/  LDG.E.64 R16, desc[UR6][R28.64+0x100] ;  /* 0x000100061c107981 */ /* 0x000ee2000c1e1b00 */
[----:B----4-:R-:W-:Y:S01]  /*0510*/  FADD R27, R27, R14 ;  /* 0x0000000e1b1b7221 */ /* 0x010fe20000000000 */
[----:B------:R-:W-:-:S02]  /*0520*/  FADD R18, R18, R15 ;  /* 0x0000000f12127221 */ /* 0x000fc40000000000 */
[----:B------:R-:W4:Y:S01]  /*0530*/  LDG.E.64 R14, desc[UR6][R28.64+0x200] ;  /* 0x000200061c0e7981 */ /* 0x000f22000c1e1b00 */
[----:B-----5:R-:W-:Y:S01]  /*0540*/  FADD R27, R27, R10 ;  /* 0x0000000a1b1b7221 */ /* 0x020fe20000000000 */
[----:B------:R-:W-:Y:S02]  /*0550*/  FADD R18, R18, R11 ;  /* 0x0000000b12127221 */ /* 0x000fe40000000000 */
[----:B------:R-:W5:Y:S01]  /*0560*/  LDG.E.64 R10, desc[UR6][R28.64+0x300] ;  /* 0x000300061c0a7981 */ /* 0x000f62000c1e1b00 */
[----:B--2---:R-:W-:Y:S01]  /*0570*/  FADD R27, R27, R12 ;  /* 0x0000000c1b1b7221 */ /* 0x004fe20000000000 */
[----:B------:R-:W-:Y:S02]  /*0580*/  FADD R18, R18, R13 ;  /* 0x0000000d12127221 */ /* 0x000fe40000000000 */
[----:B------:R-:W2:Y:S01]  /*0590*/  LDG.E.64 R12, desc[UR6][R28.64+0x400] ;  /* 0x000400061c0c7981 */ /* 0x000ea2000c1e1b00 */
[----:B---3--:R-:W-:Y:S01]  /*05a0*/  FADD R27, R27, R16 ;  /* 0x000000101b1b7221 */ /* 0x008fe20000000000 */
[----:B------:R-:W-:-:S02]  /*05b0*/  FADD R18, R18, R17 ;  /* 0x0000001112127221 */ /* 0x000fc40000000000 */
[----:B------:R-:W3:Y:S01]  /*05c0*/  LDG.E.64 R16, desc[UR6][R28.64+0x600] ;  /* 0x000600061c107981 */ /* 0x000ee2000c1e1b00 */
[----:B----4-:R-:W-:Y:S01]  /*05d0*/  FADD R27, R27, R14 ;  /* 0x0000000e1b1b7221 */ /* 0x010fe20000000000 */
[----:B------:R-:W-:Y:S02]  /*05e0*/  FADD R26, R18, R15 ;  /* 0x0000000f121a7221 */ /* 0x000fe40000000000 */
[----:B------:R-:W4:Y:S04]  /*05f0*/  LDG.E.64 R14, desc[UR6][R28.64+0x500] ;  /* 0x000500061c0e7981 */ /* 0x000f28000c1e1b00 */
[----:B------:R-:W3:Y:S01]  /*0600*/  LDG.E.64 R18, desc[UR6][R28.64+0x700] ;  /* 0x000700061c127981 */ /* 0x000ee2000c1e1b00 */
[----:B------:R-:W-:Y:S01]  /*0610*/  IADD3 R20, PT, PT, R20, 0x10, RZ ;  /* 0x0000001014147810 */ /* 0x000fe20007ffe0ff */
[----:B-----5:R-:W-:Y:S01]  /*0620*/  FADD R27, R27, R10 ;  /* 0x0000000a1b1b7221 */ /* 0x020fe20000000000 */
[----:B------:R-:W-:-:S02]  /*0630*/  FADD R26, R26, R11 ;  /* 0x0000000b1a1a7221 */ /* 0x000fc40000000000 */
[----:B------:R-:W-:Y:S02]  /*0640*/  ISETP.NE.AND P4, PT, R20, RZ, PT ;  /* 0x000000ff1400720c */ /* 0x000fe40003f85270 */
[----:B------:R-:W-:Y:S02]  /*0650*/  IADD3 R8, PT, PT, R8, 0x200, RZ ;  /* 0x0000020008087810 */ /* 0x000fe40007ffe0ff */
[----:B------:R-:W-:Y:S01]  /*0660*/  IADD3 R21, PT, PT, R21, 0x200, RZ ;  /* 0x0000020015157810 */ /* 0x000fe20007ffe0ff */
[----:B--2---:R-:W-:Y:S01]  /*0670*/  FADD R27, R27, R12 ;  /* 0x0000000c1b1b7221 */ /* 0x004fe20000000000 */
[----:B------:R-:W-:-:S03]  /*0680*/  FADD R26, R26, R13 ;  /* 0x0000000d1a1a7221 */ /* 0x000fc60000000000 */
[----:B----4-:R-:W-:Y:S01]  /*0690*/  FADD R27, R27, R14 ;  /* 0x0000000e1b1b7221 */ /* 0x010fe20000000000 */
[----:B------:R-:W-:-:S03]  /*06a0*/  FADD R26, R26, R15 ;  /* 0x0000000f1a1a7221 */ /* 0x000fc60000000000 */
[----:B---3--:R-:W-:Y:S01]  /*06b0*/  FADD R27, R27, R16 ;  /* 0x000000101b1b7221 */ /* 0x008fe20000000000 */
[----:B------:R-:W-:-:S03]  /*06c0*/  FADD R26, R26, R17 ;  /* 0x000000111a1a7221 */ /* 0x000fc60000000000 */
[----:B------:R-:W-:Y:S01]  /*06d0*/  FADD R27, R27, R18 ;  /* 0x000000121b1b7221 */ /* 0x000fe20000000000 */
[----:B------:R-:W-:Y:S01]  /*06e0*/  FADD R18, R26, R19 ;  /* 0x000000131a127221 */ /* 0x000fe20000000000 */
[----:B------:R-:W-:Y:S06]  /*06f0*/  @P4 BRA `(.L_x_47) ;  /* 0xfffffffc00204947 */ /* 0x000fec000383ffff */
.L_x_46:
[----:B------:R-:W-:Y:S05]  /*0700*/  BSYNC.RECONVERGENT B1 ;  /* 0x0000000000017941 */ /* 0x000fea0003800200 */
.L_x_45:
[----:B------:R-:W-:Y:S05]  /*0710*/  @!P3 BRA `(.L_x_44) ;  /* 0x000000040014b947 */ /* 0x000fea0003800000 */
[----:B------:R-:W-:Y:S01]  /*0720*/  BSSY.RECONVERGENT B1, `(.L_x_48) ;  /* 0x000001f000017945 */ /* 0x000fe20003800200 */
[----:B------:R-:W-:-:S03]  /*0730*/  ISETP.NE.AND P3, PT, R2, RZ, PT ;  /* 0x000000ff0200720c */ /* 0x000fc60003f65270 */
[----:B------:R-:W-:Y:S10]  /*0740*/  @!P0 BRA `(.L_x_49) ;  /* 0x0000000000708947 */ /* 0x000ff40003800000 */
[----:B------:R-:W0:Y:S01]  /*0750*/  LDC.64 R28, c[0x0][0x3b8] ;  /* 0x0000ee00ff1c7b82 */ /* 0x000e220000000a00 */
[----:B------:R-:W-:-:S04]  /*0760*/  IMAD R11, R9, UR8, R8 ;  /* 0x00000008090b7c24 */ /* 0x000fc8000f8e0208 */
[----:B0-----:R-:W-:-:S05]  /*0770*/  IMAD.WIDE R28, R11, 0x8, R28 ;  /* 0x000000080b1c7825 */ /* 0x001fca00078e021c */
[----:B------:R-:W2:Y:S04]  /*0780*/  LDG.E.64 R14, desc[UR6][R28.64] ;  /* 0x000000061c0e7981 */ /* 0x000ea8000c1e1b00 */
[----:B------:R-:W3:Y:S04]  /*0790*/  LDG.E.64 R16, desc[UR6][R28.64+0x100] ;  /* 0x000100061c107981 */ /* 0x000ee8000c1e1b00 */
[----:B------:R-:W4:Y:S04]  /*07a0*/  LDG.E.64 R10, desc[UR6][R28.64+0x200] ;  /* 0x000200061c0a7981 */ /* 0x000f28000c1e1b00 */
[----:B------:R-:W5:Y:S04]  /*07b0*/  LDG.E.64 R12, desc[UR6][R28.64+0x300] ;  /* 0x000300061c0c7981 */ /* 0x000f68000c1e1b00 */
[----:B------:R-:W5:Y:S01]  /*07c0*/  LDG.E.64 R20, desc[UR6][R28.64+0x700] ;  /* 0x000700061c147981 */ /* 0x000f62000c1e1b00 */
[----:B--2---:R-:W-:Y:S01]  /*07d0*/  FADD R27, R27, R14 ;  /* 0x0000000e1b1b7221 */ /* 0x004fe20000000000 */
[----:B------:R-:W-:-:S02]  /*07e0*/  FADD R26, R18, R15 ;  /* 0x0000000f121a7221 */ /* 0x000fc40000000000 */
[----:B------:R-:W2:Y:S01]  /*07f0*/  LDG.E.64 R14, desc[UR6][R28.64+0x400] ;  /* 0x000400061c0e7981 */ /* 0x000ea2000c1e1b00 */
[----:B---3--:R-:W-:Y:S01]  /*0800*/  FADD R27, R27, R16 ;  /* 0x000000101b1b7221 */ /* 0x008fe20000000000 */
[----:B------:R-:W-:Y:S02]  /*0810*/  FADD R26, R26, R17 ;  /* 0x000000111a1a7221 */ /* 0x000fe40000000000 */
[----:B------:R-:W3:Y:S01]  /*0820*/  LDG.E.64 R16, desc[UR6][R28.64+0x500] ;  /* 0x000500061c107981 */ /* 0x000ee2000c1e1b00 */
[----:B----4-:R-:W-:-:S03]  /*0830*/  FADD R27, R27, R10 ;  /* 0x0000000a1b1b7221 */ /* 0x010fc60000000000 */
[----:B------:R-:W4:Y:S01]  /*0840*/  LDG.E.64 R18, desc[UR6][R28.64+0x600] ;  /* 0x000600061c127981 */ /* 0x000f22000c1e1b00 */
[----:B------:R-:W-:Y:S01]  /*0850*/  FADD R26, R26, R11 ;  /* 0x0000000b1a1a7221 */ /* 0x000fe20000000000 */
[----:B-----5:R-:W-:-:S03]  /*0860*/  FADD R27, R27, R12 ;  /* 0x0000000c1b1b7221 */ /* 0x020fc60000000000 */
[----:B------:R-:W-:Y:S01]  /*0870*/  FADD R26, R26, R13 ;  /* 0x0000000d1a1a7221 */ /* 0x000fe20000000000 */
[----:B------:R-:W-:Y:S01]  /*0880*/  IADD3 R8, PT, PT, R8, 0x100, RZ ;  /* 0x0000010008087810 */ /* 0x000fe20007ffe0ff */
[----:B--2---:R-:W-:Y:S02]  /*0890*/  FADD R27, R27, R14 ;  /* 0x0000000e1b1b7221 */ /* 0x004fe40000000000 */
[----:B------:R-:W-:Y:S02]  /*08a0*/  FADD R26, R26, R15 ;  /* 0x0000000f1a1a7221 */ /* 0x000fe40000000000 */
[----:B---3--:R-:W-:Y:S02]  /*08b0*/  FADD R27, R27, R16 ;  /* 0x000000101b1b7221 */ /* 0x008fe40000000000 */
[----:B------:R-:W-:Y:S02]  /*08c0*/  FADD R26, R26, R17 ;  /* 0x000000111a1a7221 */ /* 0x000fe40000000000 */
[----:B----4-:R-:W-:-:S02]  /*08d0*/  FADD R27, R27, R18 ;  /* 0x000000121b1b7221 */ /* 0x010fc40000000000 */
[----:B------:R-:W-:Y:S02]  /*08e0*/  FADD R26, R26, R19 ;  /* 0x000000131a1a7221 */ /* 0x000fe40000000000 */
[----:B------:R-:W-:Y:S02]  /*08f0*/  FADD R27, R27, R20 ;  /* 0x000000141b1b7221 */ /* 0x000fe40000000000 */
[----:B------:R-:W-:-:S07]  /*0900*/  FADD R18, R26, R21 ;  /* 0x000000151a127221 */ /* 0x000fce0000000000 */
.L_x_49:
[----:B------:R-:W-:Y:S05]  /*0910*/  BSYNC.RECONVERGENT B1 ;  /* 0x0000000000017941 */ /* 0x000fea0003800200 */
.L_x_48:
        /* <DEDUP_REMOVED lines=10> */
[----:B------:R-:W5:Y:S01]  /*09c0*/  LDG.E.64 R16, desc[UR6][R20.64+0x300] ;  /* 0x0003000614107981 */ /* 0x000f62000c1e1b00 */
[----:B------:R-:W-:Y:S01]  /*09d0*/  IADD3 R8, PT, PT, R8, 0x80, RZ ;  /* 0x0000008008087810 */ /* 0x000fe20007ffe0ff */
[----:B--2---:R-:W-:Y:S01]  /*09e0*/  FADD R27, R27, R10 ;  /* 0x0000000a1b1b7221 */ /* 0x004fe20000000000 */
[----:B------:R-:W-:-:S03]  /*09f0*/  FADD R18, R18, R11 ;  /* 0x0000000b12127221 */ /* 0x000fc60000000000 */
[----:B---3--:R-:W-:Y:S01]  /*0a00*/  FADD R27, R27, R12 ;  /* 0x0000000c1b1b7221 */ /* 0x008fe20000000000 */
[----:B------:R-:W-:-:S03]  /*0a10*/  FADD R18, R18, R13 ;  /* 0x0000000d12127221 */ /* 0x000fc60000000000 */
[----:B----4-:R-:W-:Y:S01]  /*0a20*/  FADD R27, R27, R14 ;  /* 0x0000000e1b1b7221 */ /* 0x010fe20000000000 */
[----:B------:R-:W-:-:S03]  /*0a30*/  FADD R18, R18, R15 ;  /* 0x0000000f12127221 */ /* 0x000fc60000000000 */
[----:B-----5:R-:W-:Y:S01]  /*0a40*/  FADD R27, R27, R16 ;  /* 0x000000101b1b7221 */ /* 0x020fe20000000000 */
[----:B------:R-:W-:-:S07]  /*0a50*/  FADD R18, R18, R17 ;  /* 0x0000001112127221 */ /* 0x000fce0000000000 */
.L_x_51:
[----:B------:R-:W-:Y:S05]  /*0a60*/  BSYNC.RECONVERGENT B1 ;  /* 0x0000000000017941 */ /* 0x000fea0003800200 */
.L_x_50:
[----:B------:R-:W-:Y:S05]  /*0a70*/  @!P3 BRA `(.L_x_44) ;  /* 0x00000000003cb947 */ /* 0x000fea0003800000 */
[----:B------:R-:W0:Y:S01]  /*0a80*/  LDC.64 R10, c[0x0][0x3b8] ;  /* 0x0000ee00ff0a7b82 */ /* 0x000e220000000a00 */
[----:B------:R-:W-:-:S04]  /*0a90*/  IMAD R13, R9, UR8, R8 ;  /* 0x00000008090d7c24 */ /* 0x000fc8000f8e0208 */
[----:B0-----:R-:W-:-:S05]  /*0aa0*/  IMAD.WIDE R12, R13, 0x8, R10 ;  /* 0x000000080d0c7825 */ /* 0x001fca00078e020a */
[----:B------:R-:W2:Y:S01]  /*0ab0*/  LDG.E.64 R8, desc[UR6][R12.64] ;  /* 0x000000060c087981 */ /* 0x000ea2000c1e1b00 */
[----:B------:R-:W-:Y:S01]  /*0ac0*/  ISETP.NE.AND P3, PT, R4, 0x1, PT ;  /* 0x000000010400780c */ /* 0x000fe20003f65270 */
[----:B--2---:R-:W-:Y:S01]  /*0ad0*/  FADD R27, R27, R8 ;  /* 0x000000081b1b7221 */ /* 0x004fe20000000000 */
[----:B------:R-:W-:-:S11]  /*0ae0*/  FADD R18, R18, R9 ;  /* 0x0000000912127221 */ /* 0x000fd60000000000 */
[----:B------:R-:W-:Y:S05]  /*0af0*/  @!P3 BRA `(.L_x_44) ;  /* 0x00000000001cb947 */ /* 0x000fea0003800000 */
[----:B------:R-:W-:Y:S01]  /*0b00*/  ISETP.NE.AND P3, PT, R4, 0x2, PT ;  /* 0x000000020400780c */ /* 0x000fe20003f65270 */
[----:B------:R-:W2:-:S12]  /*0b10*/  LDG.E.64 R8, desc[UR6][R12.64+0x100] ;  /* 0x000100060c087981 */ /* 0x000e98000c1e1b00 */
[----:B------:R-:W3:Y:S01]  /*0b20*/  @P3 LDG.E.64 R10, desc[UR6][R12.64+0x200] ;  /* 0x000200060c0a3981 */ /* 0x000ee2000c1e1b00 */
[----:B--2---:R-:W-:Y:S01]  /*0b30*/  FADD R27, R27, R8 ;  /* 0x000000081b1b7221 */ /* 0x004fe20000000000 */
[----:B------:R-:W-:-:S03]  /*0b40*/  FADD R18, R18, R9 ;  /* 0x0000000912127221 */ /* 0x000fc60000000000 */
[----:B---3--:R-:W-:Y:S01]  /*0b50*/  @P3 FADD R27, R27, R10 ;  /* 0x0000000a1b1b3221 */ /* 0x008fe20000000000 */
[----:B------:R-:W-:-:S07]  /*0b60*/  @P3 FADD R18, R18, R11 ;  /* 0x0000000b12123221 */ /* 0x000fce0000000000 */
.L_x_44:
[----:B------:R-:W-:Y:S05]  /*0b70*/  BSYNC.RECONVERGENT B0 ;  /* 0x0000000000007941 */ /* 0x000fea0003800200 */
.L_x_43:
[----:B------:R-:W0:Y:S01]  /*0b80*/  SHFL.DOWN PT, R8, R27, 0x10, 0x1f ;  /* 0x0a001f001b087f89 */ /* 0x000e2200000e0000 */
[----:B------:R-:W-:Y:S01]  /*0b90*/  ISETP.NE.AND P3, PT, R0, RZ, PT ;  /* 0x000000ff0000720c */ /* 0x000fe20003f65270 */
[----:B------:R-:W-:Y:S02]  /*0ba0*/  BSSY.RECONVERGENT B0, `(.L_x_52) ;  /* 0x0000024000007945 */ /* 0x000fe40003800200 */
[----:B------:R-:W1:Y:S01]  /*0bb0*/  SHFL.DOWN PT, R9, R18, 0x10, 0x1f ;  /* 0x0a001f0012097f89 */ /* 0x000e6200000e0000 */
[----:B0-----:R-:W-:Y:S01]  /*0bc0*/  FADD R8, R8, R27 ;  /* 0x0000001b08087221 */ /* 0x001fe20000000000 */
[----:B-1----:R-:W-:-:S04]  /*0bd0*/  FADD R9, R9, R18 ;  /* 0x0000001209097221 */ /* 0x002fc80000000000 */
[----:B------:R-:W0:Y:S04]  /*0be0*/  SHFL.DOWN PT, R11, R8, 0x8, 0x1f ;  /* 0x09001f00080b7f89 */ /* 0x000e2800000e0000 */
        /* <DEDUP_REMOVED lines=14> */
[----:B-1----:R-:W-:Y:S01]  /*0cd0*/  FADD R17, R14, R9 ;  /* 0x000000090e117221 */ /* 0x002fe20000000000 */
[----:B------:R-:W-:Y:S06]  /*0ce0*/  @P3 BRA `(.L_x_53) ;  /* 0x00000000003c3947 */ /* 0x000fec0003800000 */
[----:B------:R-:W0:Y:S01]  /*0cf0*/  F2F.F64.F32 R12, R17 ;  /* 0x00000011000c7310 */ /* 0x000e220000201800 */
[----:B------:R-:W1:Y:S01]  /*0d00*/  LDCU UR10, c[0x0][0x398] ;  /* 0x00007300ff0a77ac */ /* 0x000e620008000800 */
[----:B------:R-:W2:Y:S01]  /*0d10*/  LDC.64 R10, c[0x0][0x3b0] ;  /* 0x0000ec00ff0a7b82 */ /* 0x000ea20000000a00 */
[----:B------:R-:W3:Y:S05]  /*0d20*/  LDCU UR11, c[0x0][0x388] ;  /* 0x00007100ff0b77ac */ /* 0x000eea0008000800 */
[----:B------:R-:W4:Y:S01]  /*0d30*/  F2F.F64.F32 R8, R16 ;  /* 0x0000001000087310 */ /* 0x000f220000201800 */
[----:B------:R-:W-:Y:S01]  /*0d40*/  UMOV UR8, 0xc8b43958 ;  /* 0xc8b4395800087882 */ /* 0x000fe20000000000 */
[----:B------:R-:W-:-:S02]  /*0d50*/  UMOV UR9, 0x3f9fbe76 ;  /* 0x3f9fbe7600097882 */ /* 0x000fc40000000000 */
[----:B0-----:R-:W-:Y:S01]  /*0d60*/  DADD R14, R12, -UR8 ;  /* 0x800000080c0e7e29 */ /* 0x001fe20008000000 */
[----:B-1----:R-:W-:-:S05]  /*0d70*/  IMAD R6, R25, UR10, R6 ;  /* 0x0000000a19067c24 */ /* 0x002fca000f8e0206 */
[----:B------:R-:W-:Y:S01]  /*0d80*/  F2F.F32.F64 R13, R14 ;  /* 0x0000000e000d7310 */ /* 0x000fe20000301000 */
[----:B----4-:R-:W-:Y:S01]  /*0d90*/  DADD R8, R8, -UR8 ;  /* 0x8000000808087e29 */ /* 0x010fe20008000000 */
[----:B---3--:R-:W-:-:S04]  /*0da0*/  IMAD R7, R6, UR11, R7 ;  /* 0x0000000b06077c24 */ /* 0x008fc8000f8e0207 */
[----:B--2---:R-:W-:Y:S02]  /*0db0*/  IMAD.WIDE R10, R7, 0x8, R10 ;  /* 0x00000008070a7825 */ /* 0x004fe400078e020a */
[----:B------:R-:W0:Y:S03]  /*0dc0*/  F2F.F32.F64 R12, R8 ;  /* 0x00000008000c7310 */ /* 0x000e260000301000 */
[----:B0-----:R0:W-:Y:S02]  /*0dd0*/  STG.E.64 desc[UR6][R10.64], R12 ;  /* 0x0000000c0a007986 */ /* 0x0011e4000c101b06 */
.L_x_53:
[----:B------:R-:W-:Y:S05]  /*0de0*/  BSYNC.RECONVERGENT B0 ;  /* 0x0000000000007941 */ /* 0x000fea0003800200 */
.L_x_52:
[----:B------:R-:W-:Y:S05]  /*0df0*/  @P2 BRA `(.L_x_54) ;  /* 0xfffffff400002947 */ /* 0x000fea000383ffff */
[----:B------:R-:W-:Y:S05]  /*0e00*/  EXIT ;  /* 0x000000000000794d */ /* 0x000fea0003800000 */
.L_x_55:
        /* <DEDUP_REMOVED lines=15> */
.L_x_191:


//--------------------- .text.holo_reco_sfcw_time_domain_custom_positions_hypotheses --------------------------
	.section	.text.holo_reco_sfcw_time_domain_custom_positions_hypotheses,"ax",@progbits
	.align	128
        .global         holo_reco_sfcw_time_domain_custom_positions_hypotheses
        .type           holo_reco_sfcw_time_domain_custom_positions_hypotheses,@function
        .size           holo_reco_sfcw_time_domain_custom_positions_hypotheses,(.L_x_185 - holo_reco_sfcw_time_domain_custom_positions_hypotheses)
        .other          holo_reco_sfcw_time_domain_custom_positions_hypotheses,@"STO_CUDA_ENTRY STV_DEFAULT"
holo_reco_sfcw_time_domain_custom_positions_hypotheses:
.text.holo_reco_sfcw_time_domain_custom_positions_hypotheses:
        /* <DEDUP_REMOVED lines=8> */
[----:B------:R-:W0:Y:S01]  /*0080*/  S2R R5, SR_TID.X ;  /* 0x0000000000057919 */ /* 0x000e220000002100 */
[----:B------:R-:W1:Y:S01]  /*0090*/  LDC.64 R10, c[0x0][0x3a0] ;  /* 0x0000e800ff0a7b82 */ /* 0x000e620000000a00 */
[----:B------:R-:W2:Y:S07]  /*00a0*/  LDCU.64 UR6, c[0x0][0x358] ;  /* 0x00006b00ff0677ac */ /* 0x000eae0008000a00 */
[----:B------:R-:W0:Y:S01]  /*00b0*/  LDC.64 R2, c[0x0][0x390] ;  /* 0x0000e400ff027b82 */ /* 0x000e220000000a00 */
[----:B-1----:R-:W-:-:S05]  /*00c0*/  IMAD.WIDE.U32 R10, R8, 0xc, R10 ;  /* 0x0000000c080a7825 */ /* 0x002fca00078e000a */
[----:B--2---:R-:W2:Y:S01]  /*00d0*/  LDG.E R6, desc[UR6][R10.64+0x4] ;  /* 0x000004060a067981 */ /* 0x004ea2000c1e1900 */
[----:B0-----:R-:W-:-:S03]  /*00e0*/  IMAD.WIDE.U32 R2, R5, 0xc, R2 ;  /* 0x0000000c05027825 */ /* 0x001fc600078e0002 */
[----:B------:R-:W3:Y:S04]  /*00f0*/  LDG.E R7, desc[UR6][R10.64] ;  /* 0x000000060a077981 */ /* 0x000ee8000c1e1900 */
[----:B------:R-:W2:Y:S04]  /*0100*/  LDG.E R13, desc[UR6][R2.64+0x4] ;  /* 0x00000406020d7981 */ /* 0x000ea8000c1e1900 */
[----:B------:R-:W3:Y:S04]  /*0110*/  LDG.E R0, desc[UR6][R2.64] ;  /* 0x0000000602007981 */ /* 0x000ee8000c1e1900 */
[----:B------:R-:W4:Y:S04]  /*0120*/  LDG.E R9, desc[UR6][R10.64+0x8] ;  /* 0x000008060a097981 */ /* 0x000f28000c1e1900 */
[----:B------:R-:W4:Y:S01]  /*0130*/  LDG.E R12, desc[UR6][R2.64+0x8] ;  /* 0x00000806020c7981 */ /* 0x000f22000c1e1900 */
[----:B------:R-:W-:Y:S01]  /*0140*/  BSSY.RECONVERGENT B0, `(.L_x_56) ;  /* 0x0000012000007945 */ /* 0x000fe20003800200 */
[----:B--2---:R-:W-:Y:S01]  /*0150*/  FADD R13, R6, -R13 ;  /* 0x8000000d060d7221 */ /* 0x004fe20000000000 */
[----:B---3--:R-:W-:-:S03]  /*0160*/  FADD R0, R7, -R0 ;  /* 0x8000000007007221 */ /* 0x008fc60000000000 */
[----:B------:R-:W-:-:S04]  /*0170*/  FMUL R13, R13, R13 ;  /* 0x0000000d0d0d7220 */ /* 0x000fc80000400000 */
[----:B------:R-:W-:Y:S01]  /*0180*/  FFMA R13, R0, R0, R13 ;  /* 0x00000000000d7223 */ /* 0x000fe2000000000d */
[----:B----4-:R-:W-:-:S04]  /*0190*/  FADD R12, R9, -R12 ;  /* 0x8000000c090c7221 */ /* 0x010fc80000000000 */
[----:B------:R-:W-:-:S05]  /*01a0*/  FFMA R0, R12, R12, R13 ;  /* 0x0000000c0c007223 */ /* 0x000fca000000000d */
[----:B------:R-:W-:Y:S01]  /*01b0*/  IADD3 R12, PT, PT, R0, -0xd000000, RZ ;  /* 0xf3000000000c7810 */ /* 0x000fe20007ffe0ff */
[----:B------:R0:W1:Y:S03]  /*01c0*/  MUFU.RSQ R13, R0 ;  /* 0x00000000000d7308 */ /* 0x0000660000001400 */
[----:B------:R-:W-:-:S13]  /*01d0*/  ISETP.GT.U32.AND P0, PT, R12, 0x727fffff, PT ;  /* 0x727fffff0c00780c */ /* 0x000fda0003f04070 */
[----:B0-----:R-:W-:Y:S05]  /*01e0*/  @!P0 BRA `(.L_x_57) ;  /* 0x00000000000c8947 */ /* 0x001fea0003800000 */
[----:B------:R-:W-:-:S07]  /*01f0*/  MOV R16, 0x210 ;  /* 0x0000021000107802 */ /* 0x000fce0000000f00 */
[----:B-1----:R-:W-:Y:S05]  /*0200*/  CALL.REL.NOINC `($__internal_2_$__cuda_sm20_sqrt_rn_f32_slowpath) ;  /* 0x0000001400887944 */ /* 0x002fea0003c00000 */
[----:B------:R-:W-:Y:S05]  /*0210*/  BRA `(.L_x_58) ;  /* 0x0000000000107947 */ /* 0x000fea0003800000 */
.L_x_57:
[----:B-1----:R-:W-:Y:S01]  /*0220*/  FMUL.FTZ R11, R0, R13 ;  /* 0x0000000d000b7220 */ /* 0x002fe20000410000 */
[----:B------:R-:W-:-:S03]  /*0230*/  FMUL.FTZ R13, R13, 0.5 ;  /* 0x3f0000000d0d7820 */ /* 0x000fc60000410000 */
[----:B------:R-:W-:-:S04]  /*0240*/  FFMA R0, -R11, R11, R0 ;  /* 0x0000000b0b007223 */ /* 0x000fc80000000100 */
[----:B------:R-:W-:-:S07]  /*0250*/  FFMA R11, R0, R13, R11 ;  /* 0x0000000d000b7223 */ /* 0x000fce000000000b */
.L_x_58:
[----:B------:R-:W-:Y:S05]  /*0260*/  BSYNC.RECONVERGENT B0 ;  /* 0x0000000000007941 */ /* 0x000fea0003800200 */
.L_x_56:
[----:B------:R-:W2:Y:S04]  /*0270*/  LDG.E R15, desc[UR6][R2.64+0x184] ;  /* 0x00018406020f7981 */ /* 0x000ea8000c1e1900 */
[----:B------:R-:W3:Y:S04]  /*0280*/  LDG.E R12, desc[UR6][R2.64+0x180] ;  /* 0x00018006020c7981 */ /* 0x000ee8000c1e1900 */
[----:B------:R-:W4:Y:S01]  /*0290*/  LDG.E R14, desc[UR6][R2.64+0x188] ;  /* 0x00018806020e7981 */ /* 0x000f22000c1e1900 */
[----:B------:R-:W-:Y:S01]  /*02a0*/  MOV R0, 0x400 ;  /* 0x0000040000007802 */ /* 0x000fe20000000f00 */
[----:B------:R-:W-:Y:S01]  /*02b0*/  BSSY.RECONVERGENT B0, `(.L_x_59) ;  /* 0x0000017000007945 */ /* 0x000fe20003800200 */
[----:B------:R-:W0:Y:S02]  /*02c0*/  S2R R13, SR_CgaCtaId ;  /* 0x00000000000d7919 */ /* 0x000e240000008800 */
[----:B0-----:R-:W-:-:S05]  /*02d0*/  LEA R13, R13, R0, 0x18 ;  /* 0x000000000d0d7211 */ /* 0x001fca00078ec0ff */
[----:B------:R-:W-:-:S05]  /*02e0*/  IMAD R10, R4, 0x180, R13 ;  /* 0x00000180040a7824 */ /* 0x000fca00078e020d */
[----:B------:R-:W-:-:S05]  /*02f0*/  LEA R10, R5, R10, 0x2 ;  /* 0x0000000a050a7211 */ /* 0x000fca00078e10ff */
[----:B------:R0:W-:Y:S01]  /*0300*/  STS [R10], R11 ;  /* 0x0000000b0a007388 */ /* 0x0001e20000000800 */
[----:B--2---:R-:W-:Y:S01]  /*0310*/  FADD R15, R6, -R15 ;  /* 0x8000000f060f7221 */ /* 0x004fe20000000000 */
[----:B---3--:R-:W-:-:S03]  /*0320*/  FADD R12, R7, -R12 ;  /* 0x8000000c070c7221 */ /* 0x008fc60000000000 */
[----:B------:R-:W-:Y:S01]  /*0330*/  FMUL R15, R15, R15 ;  /* 0x0000000f0f0f7220 */ /* 0x000fe20000400000 */
[----:B----4-:R-:W-:-:S03]  /*0340*/  FADD R14, R9, -R14 ;  /* 0x8000000e090e7221 */ /* 0x010fc60000000000 */
[----:B------:R-:W-:-:S04]  /*0350*/  FFMA R15, R12, R12, R15 ;  /* 0x0000000c0c0f7223 */ /* 0x000fc8000000000f */
[----:B------:R-:W-:-:S04]  /*0360*/  FFMA R0, R14, R14, R15 ;  /* 0x0000000e0e007223 */ /* 0x000fc8000000000f */
[----:B------:R-:W-:Y:S01]  /*0370*/  VIADD R12, R0, 0xf3000000 ;  /* 0xf3000000000c7836 */ /* 0x000fe20000000000 */
[----:B------:R0:W1:Y:S04]  /*0380*/  MUFU.RSQ R13, R0 ;  /* 0x00000000000d7308 */ /* 0x0000680000001400 */
[----:B------:R-:W-:-:S13]  /*0390*/  ISETP.GT.U32.AND P0, PT, R12, 0x727fffff, PT ;  /* 0x727fffff0c00780c */ /* 0x000fda0003f04070 */
[----:B01----:R-:W-:Y:S05]  /*03a0*/  @!P0 BRA `(.L_x_60) ;  /* 0x00000000000c8947 */ /* 0x003fea0003800000 */
[----:B------:R-:W-:-:S07]  /*03b0*/  MOV R16, 0x3d0 ;  /* 0x000003d000107802 */ /* 0x000fce0000000f00 */
[----:B------:R-:W-:Y:S05]  /*03c0*/  CALL.REL.NOINC `($__internal_2_$__cuda_sm20_sqrt_rn_f32_slowpath) ;  /* 0x0000001400187944 */ /* 0x000fea0003c00000 */
[----:B------:R-:W-:Y:S05]  /*03d0*/  BRA `(.L_x_61) ;  /* 0x0000000000107947 */ /* 0x000fea0003800000 */
.L_x_60:
[----:B------:R-:W-:Y:S01]  /*03e0*/  FMUL.FTZ R11, R0, R13 ;  /* 0x0000000d000b7220 */ /* 0x000fe20000410000 */
[----:B------:R-:W-:-:S03]  /*03f0*/  FMUL.FTZ R13, R13, 0.5 ;  /* 0x3f0000000d0d7820 */ /* 0x000fc60000410000 */
[----:B------:R-:W-:-:S04]  /*0400*/  FFMA R0, -R11, R11, R0 ;  /* 0x0000000b0b007223 */ /* 0x000fc80000000100 */
[----:B------:R-:W-:-:S07]  /*0410*/  FFMA R11, R0, R13, R11 ;  /* 0x0000000d000b7223 */ /* 0x000fce000000000b */
.L_x_61:
[----:B------:R-:W-:Y:S05]  /*0420*/  BSYNC.RECONVERGENT B0 ;  /* 0x0000000000007941 */ /* 0x000fea0003800200 */
.L_x_59:
[----:B------:R-:W2:Y:S04]  /*0430*/  LDG.E R13, desc[UR6][R2.64+0x304] ;  /* 0x00030406020d7981 */ /* 0x000ea8000c1e1900 */
[----:B------:R-:W3:Y:S04]  /*0440*/  LDG.E R0, desc[UR6][R2.64+0x300] ;  /* 0x0003000602007981 */ /* 0x000ee8000c1e1900 */
[----:B------:R-:W4:Y:S01]  /*0450*/  LDG.E R12, desc[UR6][R2.64+0x308] ;  /* 0x00030806020c7981 */ /* 0x000f22000c1e1900 */
[----:B------:R-:W-:Y:S03]  /*0460*/  BSSY.RECONVERGENT B0, `(.L_x_62) ;  /* 0x0000013000007945 */ /* 0x000fe60003800200 */
[----:B------:R0:W-:Y:S01]  /*0470*/  STS [R10+0x80], R11 ;  /* 0x0000800b0a007388 */ /* 0x0001e20000000800 */
        /* <DEDUP_REMOVED lines=10> */
[----:B------:R-:W-:-:S07]  /*0520*/  MOV R16, 0x540 ;  /* 0x0000054000107802 */ /* 0x000fce0000000f00 */
[----:B------:R-:W-:Y:S05]  /*0530*/  CALL.REL.NOINC `($__internal_2_$__cuda_sm20_sqrt_rn_f32_slowpath) ;  /* 0x0000001000bc7944 */ /* 0x000fea0003c00000 */
[----:B------:R-:W-:Y:S05]  /*0540*/  BRA `(.L_x_64) ;  /* 0x0000000000107947 */ /* 0x000fea0003800000 */
.L_x_63:
[----:B------:R-:W-:Y:S01]  /*0550*/  FMUL.FTZ R11, R0, R13 ;  /* 0x0000000d000b7220 */ /* 0x000fe20000410000 */
[----:B------:R-:W-:-:S03]  /*0560*/  FMUL.FTZ R13, R13, 0.5 ;  /* 0x3f0000000d0d7820 */ /* 0x000fc60000410000 */
[----:B------:R-:W-:-:S04]  /*0570*/  FFMA R0, -R11, R11, R0 ;  /* 0x0000000b0b007223 */ /* 0x000fc80000000100 */
[----:B------:R-:W-:-:S07]  /*0580*/  FFMA R11, R0, R13, R11 ;  /* 0x0000000d000b7223 */ /* 0x000fce000000000b */
.L_x_64:
[----:B------:R-:W-:Y:S05]  /*0590*/  BSYNC.RECONVERGENT B0 ;  /* 0x0000000000007941 */ /* 0x000fea0003800200 */
.L_x_62:
[----:B------:R-:W0:Y:S02]  /*05a0*/  LDC.64 R2, c[0x0][0x380] ;  /* 0x0000e000ff027b82 */ /* 0x000e240000000a00 */
[----:B0-----:R-:W-:-:S05]  /*05b0*/  IMAD.WIDE.U32 R2, R5, 0xc, R2 ;  /* 0x0000000c05027825 */ /* 0x001fca00078e0002 */
        /* <DEDUP_REMOVED lines=17> */
[----:B------:R-:W-:Y:S01]  /*06d0*/  IMAD.MOV.U32 R0, RZ, RZ, R11 ;  /* 0x000000ffff007224 */ /* 0x000fe200078e000b */
[----:B------:R-:W-:Y:S06]  /*06e0*/  BRA `(.L_x_67) ;  /* 0x0000000000107947 */ /* 0x000fec0003800000 */
.L_x_66:
[----:B------:R-:W-:Y:S01]  /*06f0*/  FMUL.FTZ R11, R0, R13 ;  /* 0x0000000d000b7220 */ /* 0x000fe20000410000 */
[----:B------:R-:W-:-:S03]  /*0700*/  FMUL.FTZ R13, R13, 0.5 ;  /* 0x3f0000000d0d7820 */ /* 0x000fc60000410000 */
[----:B------:R-:W-:-:S04]  /*0710*/  FFMA R0, -R11, R11, R0 ;  /* 0x0000000b0b007223 */ /* 0x000fc80000000100 */
[----:B------:R-:W-:-:S07]  /*0720*/  FFMA R0, R0, R13, R11 ;  /* 0x0000000d00007223 */ /* 0x000fce000000000b */
.L_x_67:
[----:B------:R-:W-:Y:S05]  /*0730*/  BSYNC.RECONVERGENT B0 ;  /* 0x0000000000007941 */ /* 0x000fea0003800200 */
.L_x_65:
[----:B------:R-:W2:Y:S04]  /*0740*/  LDG.E R13, desc[UR6][R2.64+0x184] ;  /* 0x00018406020d7981 */ /* 0x000ea8000c1e1900 */
[----:B------:R-:W3:Y:S04]  /*0750*/  LDG.E R12, desc[UR6][R2.64+0x180] ;  /* 0x00018006020c7981 */ /* 0x000ee8000c1e1900 */
[----:B------:R-:W4:Y:S01]  /*0760*/  LDG.E R14, desc[UR6][R2.64+0x188] ;  /* 0x00018806020e7981 */ /* 0x000f22000c1e1900 */
[----:B------:R-:W-:Y:S01]  /*0770*/  MOV R10, 0x400 ;  /* 0x00000400000a7802 */ /* 0x000fe20000000f00 */
[----:B------:R-:W-:Y:S01]  /*0780*/  BSSY.RECONVERGENT B0, `(.L_x_68) ;  /* 0x000001a000007945 */ /* 0x000fe20003800200 */
[----:B------:R-:W0:Y:S02]  /*0790*/  S2R R11, SR_CgaCtaId ;  /* 0x00000000000b7919 */ /* 0x000e240000008800 */
[----:B------:R-:W-:-:S04]  /*07a0*/  IADD3 R10, PT, PT, R10, 0xc00, RZ ;  /* 0x00000c000a0a7810 */ /* 0x000fc80007ffe0ff */
        /* <DEDUP_REMOVED lines=14> */
[----:B------:R-:W-:Y:S02]  /*0890*/  MOV R0, R13 ;  /* 0x0000000d00007202 */ /* 0x000fe40000000f00 */
[----:B------:R-:W-:-:S07]  /*08a0*/  MOV R16, 0x8c0 ;  /* 0x000008c000107802 */ /* 0x000fce0000000f00 */
[----:B------:R-:W-:Y:S05]  /*08b0*/  CALL.REL.NOINC `($__internal_2_$__cuda_sm20_sqrt_rn_f32_slowpath) ;  /* 0x0000000c00dc7944 */ /* 0x000fea0003c00000 */
[----:B------:R-:W-:Y:S01]  /*08c0*/  MOV R0, R11 ;  /* 0x0000000b00007202 */ /* 0x000fe20000000f00 */
[----:B------:R-:W-:Y:S06]  /*08d0*/  BRA `(.L_x_70) ;  /* 0x0000000000107947 */ /* 0x000fec0003800000 */
.L_x_69:
[----:B------:R-:W-:Y:S01]  /*08e0*/  FMUL.FTZ R0, R13, R4 ;  /* 0x000000040d007220 */ /* 0x000fe20000410000 */
[----:B------:R-:W-:-:S03]  /*08f0*/  FMUL.FTZ R4, R4, 0.5 ;  /* 0x3f00000004047820 */ /* 0x000fc60000410000 */
[----:B------:R-:W-:-:S04]  /*0900*/  FFMA R13, -R0, R0, R13 ;  /* 0x00000000000d7223 */ /* 0x000fc8000000010d */
[----:B------:R-:W-:-:S07]  /*0910*/  FFMA R0, R13, R4, R0 ;  /* 0x000000040d007223 */ /* 0x000fce0000000000 */
.L_x_70:
[----:B------:R-:W-:Y:S05]  /*0920*/  BSYNC.RECONVERGENT B0 ;  /* 0x0000000000007941 */ /* 0x000fea0003800200 */
.L_x_68:
        /* <DEDUP_REMOVED lines=20> */
.L_x_72:
[----:B------:R-:W-:Y:S01]  /*0a70*/  FMUL.FTZ R0, R11, R4 ;  /* 0x000000040b007220 */ /* 0x000fe20000410000 */
[----:B------:R-:W-:-:S03]  /*0a80*/  FMUL.FTZ R4, R4, 0.5 ;  /* 0x3f00000004047820 */ /* 0x000fc60000410000 */
[----:B------:R-:W-:-:S04]  /*0a90*/  FFMA R11, -R0, R0, R11 ;  /* 0x00000000000b7223 */ /* 0x000fc8000000010b */
[----:B------:R-:W-:-:S07]  /*0aa0*/  FFMA R0, R11, R4, R0 ;  /* 0x000000040b007223 */ /* 0x000fce0000000000 */
.L_x_73:
[----:B------:R-:W-:Y:S05]  /*0ab0*/  BSYNC.RECONVERGENT B0 ;  /* 0x0000000000007941 */ /* 0x000fea0003800200 */
.L_x_71:
[----:B------:R-:W0:Y:S01]  /*0ac0*/  LDC R9, c[0x0][0x388] ;  /* 0x0000e200ff097b82 */ /* 0x000e220000000800 */
[----:B------:R-:W0:Y:S01]  /*0ad0*/  LDCU UR4, c[0x0][0x398] ;  /* 0x00007300ff0477ac */ /* 0x000e220008000800 */
[----:B------:R1:W-:Y:S01]  /*0ae0*/  STS [R5+0x100], R0 ;  /* 0x0001000005007388 */ /* 0x0003e20000000800 */
[----:B0-----:R-:W-:-:S05]  /*0af0*/  IMAD R9, R9, UR4, RZ ;  /* 0x0000000409097c24 */ /* 0x001fca000f8e02ff */
[----:B------:R-:W-:-:S13]  /*0b00*/  ISETP.GE.AND P0, PT, R9, 0x1, PT ;  /* 0x000000010900780c */ /* 0x000fda0003f06270 */
[----:B-1----:R-:W-:Y:S05]  /*0b10*/  @!P0 EXIT ;  /* 0x000000000000894d */ /* 0x002fea0003800000 */
[----:B------:R-:W-:-:S07]  /*0b20*/  IMAD.MOV.U32 R12, RZ, RZ, RZ ;  /* 0x000000ffff0c7224 */ /* 0x000fce00078e00ff */
.L_x_84:
[----:B0-----:R-:W0:Y:S01]  /*0b30*/  S2R R10, SR_TID.X ;  /* 0x00000000000a7919 */ /* 0x001e220000002100 */
[----:B------:R-:W0:Y:S01]  /*0b40*/  LDCU UR4, c[0x0][0x3c0] ;  /* 0x00007800ff0477ac */ /* 0x000e220008000800 */
[----:B------:R-:W-:Y:S01]  /*0b50*/  IMAD.HI.U32 R13, R12, -0x51b3bea3, RZ ;  /* 0xae4c415d0c0d7827 */ /* 0x000fe200078e00ff */
[----:B------:R-:W-:Y:S03]  /*0b60*/  BSSY.RECONVERGENT B0, `(.L_x_74) ;  /* 0x00000a1000007945 */ /* 0x000fe60003800200 */
[----:B------:R-:W-:Y:S02]  /*0b70*/  HFMA2 R22, -RZ, RZ, 0.81396484375, 0.000785350799560546875 ;  /* 0x3a83126fff167431 */ /* 0x000fe400000001ff */
[----:B------:R-:W-:Y:S01]  /*0b80*/  IMAD.MOV.U32 R11, RZ, RZ, 0x3a83126f ;  /* 0x3a83126fff0b7424 */ /* 0x000fe200078e00ff */
[----:B------:R-:W-:-:S05]  /*0b90*/  SHF.R.U32.HI R13, RZ, 0x6, R13 ;  /* 0x00000006ff0d7819 */ /* 0x000fca000001160d */
[----:B------:R-:W-:Y:S01]  /*0ba0*/  IMAD R14, R13, -0x5e, R12 ;  /* 0xffffffa20d0e7824 */ /* 0x000fe200078e020c */
[----:B------:R-:W-:-:S04]  /*0bb0*/  IADD3 R12, PT, PT, R12, 0x1, RZ ;  /* 0x000000010c0c7810 */ /* 0x000fc80007ffe0ff */
[----:B------:R-:W-:-:S04]  /*0bc0*/  ISETP.NE.AND P1, PT, R12, R9, PT ;  /* 0x000000090c00720c */ /* 0x000fc80003f25270 */
[----:B------:R-:W-:Y:S02]  /*0bd0*/  P2R R16, PR, RZ, 0x2 ;  /* 0x00000002ff107803 */ /* 0x000fe40000000000 */
[----:B0-----:R-:W-:-:S13]  /*0be0*/  ISETP.GE.AND P0, PT, R10, UR4, PT ;  /* 0x000000040a007c0c */ /* 0x001fda000bf06270 */
[----:B------:R-:W-:Y:S05]  /*0bf0*/  @P0 BRA `(.L_x_75) ;  /* 0x00000008005c0947 */ /* 0x000fea0003800000 */
[----:B------:R-:W0:Y:S01]  /*0c00*/  S2R R3, SR_CgaCtaId ;  /* 0x0000000000037919 */ /* 0x000e220000008800 */
[----:B------:R-:W-:Y:S02]  /*0c10*/  MOV R4, 0x400 ;  /* 0x0000040000047802 */ /* 0x000fe40000000f00 */
[----:B------:R-:W-:Y:S01]  /*0c20*/  MOV R2, 0x400 ;  /* 0x0000040000027802 */ /* 0x000fe20000000f00 */
[----:B------:R-:W1:Y:S01]  /*0c30*/  S2R R5, SR_CgaCtaId ;  /* 0x0000000000057919 */ /* 0x000e620000008800 */
[----:B------:R-:W-:Y:S02]  /*0c40*/  IADD3 R4, PT, PT, R4, 0xc00, RZ ;  /* 0x00000c0004047810 */ /* 0x000fe40007ffe0ff */
[----:B------:R-:W-:Y:S01]  /*0c50*/  MOV R11, 0x3a83126f ;  /* 0x3a83126f000b7802 */ /* 0x000fe20000000f00 */
[----:B------:R-:W2:Y:S01]  /*0c60*/  S2R R0, SR_TID.Y ;  /* 0x0000000000007919 */ /* 0x000ea20000002200 */
[----:B------:R-:W-:Y:S02]  /*0c70*/  MOV R22, 0x3a83126f ;  /* 0x3a83126f00167802 */ /* 0x000fe40000000f00 */
[----:B0-----:R-:W-:-:S02]  /*0c80*/  LEA R3, R3, R2, 0x18 ;  /* 0x0000000203037211 */ /* 0x001fc400078ec0ff */
[----:B-1----:R-:W-:-:S03]  /*0c90*/  LEA R5, R5, R4, 0x18 ;  /* 0x0000000405057211 */ /* 0x002fc600078ec0ff */
[C---:B--2---:R-:W-:Y:S02]  /*0ca0*/  IMAD R2, R0.reuse, 0x180, R3 ;  /* 0x0000018000027824 */ /* 0x044fe400078e0203 */
[----:B------:R-:W-:-:S03]  /*0cb0*/  IMAD R5, R0, 0x180, R5 ;  /* 0x0000018000057824 */ /* 0x000fc600078e0205 */
[----:B------:R-:W-:Y:S01]  /*0cc0*/  LEA R0, R13, R2, 0x2 ;  /* 0x000000020d007211 */ /* 0x000fe200078e10ff */
[----:B------:R-:W-:-:S05]  /*0cd0*/  IMAD R2, R14, 0x4, R5 ;  /* 0x000000040e027824 */ /* 0x000fca00078e0205 */
[----:B------:R-:W-:Y:S04]  /*0ce0*/  LDS R0, [R0] ;  /* 0x0000000000007984 */ /* 0x000fe80000000800 */
[----:B------:R-:W0:Y:S02]  /*0cf0*/  LDS R7, [R2] ;  /* 0x0000000002077984 */ /* 0x000e240000000800 */
[----:B0-----:R-:W-:-:S07]  /*0d00*/  FADD R7, R0, R7 ;  /* 0x0000000700077221 */ /* 0x001fce0000000000 */
.L_x_81:
[----:B------:R-:W-:Y:S01]  /*0d10*/  IMAD.SHL.U32 R2, R10, 0x4, RZ ;  /* 0x000000040a027824 */ /* 0x000fe200078e00ff */
[----:B------:R-:W-:Y:S05]  /*0d20*/  BSSY.RECONVERGENT B1, `(.L_x_76) ;  /* 0x000006a000017945 */ /* 0x000fea0003800200 */
[----:B------:R-:W0:Y:S02]  /*0d30*/  LDC R2, c[0x3][R2] ;  /* 0x00c0000002027b82 */ /* 0x000e240000000800 */
[----:B0-----:R-:W-:-:S04]  /*0d40*/  FMUL R6, R7, R2 ;  /* 0x0000000207067220 */ /* 0x001fc80000400000 */
[C---:B------:R-:W-:Y:S01]  /*0d50*/  FMUL R23, R6.reuse, 0.63661974668502807617 ;  /* 0x3f22f98306177820 */ /* 0x040fe20000400000 */
[----:B------:R-:W-:-:S05]  /*0d60*/  FSETP.GE.AND P0, PT, |R6|, 105615, PT ;  /* 0x47ce47800600780b */ /* 0x000fca0003f06200 */
[----:B------:R-:W0:Y:S02]  /*0d70*/  F2I.NTZ R23, R23 ;  /* 0x0000001700177305 */ /* 0x000e240000203100 */
[----:B0-----:R-:W-:-:S05]  /*0d80*/  I2FP.F32.S32 R3, R23 ;  /* 0x0000001700037245 */ /* 0x001fca0000201400 */
[----:B------:R-:W-:-:S04]  /*0d90*/  FFMA R0, R3, -1.5707962512969970703, R6 ;  /* 0xbfc90fda03007823 */ /* 0x000fc80000000006 */
[----:B------:R-:W-:-:S04]  /*0da0*/  FFMA R0, R3, -7.5497894158615963534e-08, R0 ;  /* 0xb3a2216803007823 */ /* 0x000fc80000000000 */
[----:B------:R-:W-:Y:S01]  /*0db0*/  FFMA R0, R3, -5.3903029534742383927e-15, R0 ;  /* 0xa7c234c503007823 */ /* 0x000fe20000000000 */
[----:B------:R-:W-:Y:S06]  /*0dc0*/  @!P0 BRA `(.L_x_77) ;  /* 0x00000004007c8947 */ /* 0x000fec0003800000 */
[----:B------:R-:W-:-:S13]  /*0dd0*/  FSETP.NEU.AND P0, PT, |R6|, +INF , PT ;  /* 0x7f8000000600780b */ /* 0x000fda0003f0d200 */
[----:B------:R-:W-:Y:S01]  /*0de0*/  @!P0 FMUL R0, RZ, R6 ;  /* 0x00000006ff008220 */ /* 0x000fe20000400000 */
[----:B------:R-:W-:Y:S01]  /*0df0*/  @!P0 MOV R23, RZ ;  /* 0x000000ff00178202 */ /* 0x000fe20000000f00 */
[----:B------:R-:W-:Y:S06]  /*0e00*/  @!P0 BRA `(.L_x_77) ;  /* 0x00000004006c8947 */ /* 0x000fec0003800000 */
[----:B------:R-:W-:Y:S01]  /*0e10*/  SHF.L.U32 R0, R6, 0x8, RZ ;  /* 0x0000000806007819 */ /* 0x000fe200000006ff */
[----:B------:R-:W-:Y:S02]  /*0e20*/  HFMA2 R24, -RZ, RZ, 0, 0 ;  /* 0x00000000ff187431 */ /* 0x000fe400000001ff */
[----:B------:R-:W-:Y:S01]  /*0e30*/  IMAD.MOV.U32 R23, RZ, RZ, RZ ;  /* 0x000000ffff177224 */ /* 0x000fe200078e00ff */
[----:B------:R-:W0:Y:S01]  /*0e40*/  LDCU.64 UR8, c[0x4][URZ] ;  /* 0x01000000ff0877ac */ /* 0x000e220008000a00 */
[----:B------:R-:W-:Y:S01]  /*0e50*/  LOP3.LUT R25, R0, 0x80000000, RZ, 0xfc, !PT ;  /* 0x8000000000197812 */ /* 0x000fe200078efcff */
[----:B------:R-:W-:Y:S01]  /*0e60*/  UMOV UR5, URZ ;  /* 0x000000ff00057c82 */ /* 0x000fe20008000000 */
[----:B------:R-:W-:-:S05]  /*0e70*/  UMOV UR4, URZ ;  /* 0x000000ff00047c82 */ /* 0x000fca0008000000 */
.L_x_78:
[----:B0-----:R-:W-:Y:S01]  /*0e80*/  MOV R2, UR8 ;  /* 0x0000000800027c02 */ /* 0x001fe20008000f00 */
[----:B------:R-:W-:-:S05]  /*0e90*/  IMAD.U32 R3, RZ, RZ, UR9 ;  /* 0x00000009ff037e24 */ /* 0x000fca000f8e00ff */
[----:B------:R-:W2:Y:S01]  /*0ea0*/  LDG.E.CONSTANT R2, desc[UR6][R2.64] ;  /* 0x0000000602027981 */ /* 0x000ea2000c1e9900 */
[----:B------:R-:W-:Y:S01]  /*0eb0*/  UIADD3 UR4, UPT, UPT, UR4, 0x1, URZ ;  /* 0x0000000104047890 */ /* 0x000fe2000fffe0ff */
[C---:B------:R-:W-:Y:S01]  /*0ec0*/  ISETP.EQ.AND P0, PT, R24.reuse, RZ, PT ;  /* 0x000000ff1800720c */ /* 0x040fe20003f02270 */
[----:B------:R-:W-:Y:S01]  /*0ed0*/  UIADD3 UR8, UP1, UPT, UR8, 0x4, URZ ;  /* 0x0000000408087890 */ /* 0x000fe2000ff3e0ff */
[C---:B------:R-:W-:Y:S01]  /*0ee0*/  ISETP.EQ.AND P1, PT, R24.reuse, 0x4, PT ;  /* 0x000000041800780c */ /* 0x040fe20003f22270 */
[----:B------:R-:W-:Y:S01]  /*0ef0*/  UISETP.NE.AND UP0, UPT, UR4, 0x6, UPT ;  /* 0x000000060400788c */ /* 0x000fe2000bf05270 */
[C---:B------:R-:W-:Y:S01]  /*0f00*/  ISETP.EQ.AND P3, PT, R24.reuse, 0xc, PT ;  /* 0x0000000c1800780c */ /* 0x040fe20003f62270 */
[----:B------:R-:W-:Y:S01]  /*0f10*/  UIADD3.X UR9, UPT, UPT, URZ, UR9, URZ, UP1, !UPT ;  /* 0x00000009ff097290 */ /* 0x000fe20008ffe4ff */
[C---:B------:R-:W-:Y:S02]  /*0f20*/  ISETP.EQ.AND P4, PT, R24.reuse, 0x10, PT ;  /* 0x000000101800780c */ /* 0x040fe40003f82270 */
[----:B------:R-:W-:Y:S01]  /*0f30*/  ISETP.EQ.AND P5, PT, R24, 0x14, PT ;  /* 0x000000141800780c */ /* 0x000fe20003fa2270 */
[----:B--2---:R-:W-:-:S03]  /*0f40*/  IMAD.WIDE.U32 R4, R2, R25, RZ ;  /* 0x0000001902047225 */ /* 0x004fc600078e00ff */
[----:B------:R-:W-:-:S04]  /*0f50*/  IADD3 R0, P2, PT, R4, R23, RZ ;  /* 0x0000001704007210 */ /* 0x000fc80007f5e0ff */
[----:B------:R-:W-:Y:S02]  /*0f60*/  IADD3.X R23, PT, PT, R5, UR5, RZ, P2, !PT ;  /* 0x0000000505177c10 */ /* 0x000fe400097fe4ff */
[C---:B------:R-:W-:Y:S01]  /*0f70*/  ISETP.EQ.AND P2, PT, R24.reuse, 0x8, PT ;  /* 0x000000081800780c */ /* 0x040fe20003f42270 */
[----:B------:R-:W-:Y:S01]  /*0f80*/  VIADD R24, R24, 0x4 ;  /* 0x0000000418187836 */ /* 0x000fe20000000000 */
[-C--:B------:R-:W-:Y:S02]  /*0f90*/  @P0 MOV R15, R0.reuse ;  /* 0x00000000000f0202 */ /* 0x080fe40000000f00 */
[-C--:B------:R-:W-:Y:S02]  /*0fa0*/  @P1 MOV R17, R0.reuse ;  /* 0x0000000000111202 */ /* 0x080fe40000000f00 */
[-C--:B------:R-:W-:Y:S02]  /*0fb0*/  @P3 MOV R19, R0.reuse ;  /* 0x0000000000133202 */ /* 0x080fe40000000f00 */
[----:B------:R-:W-:-:S02]  /*0fc0*/  @P4 MOV R20, R0 ;  /* 0x0000000000144202 */ /* 0x000fc40000000f00 */
[----:B------:R-:W-:-:S03]  /*0fd0*/  @P5 MOV R21, R0 ;  /* 0x0000000000155202 */ /* 0x000fc60000000f00 */
[----:B------:R-:W-:Y:S01]  /*0fe0*/  @P2 IMAD.MOV.U32 R18, RZ, RZ, R0 ;  /* 0x000000ffff122224 */ /* 0x000fe200078e0000 */
[----:B------:R-:W-:Y:S06]  /*0ff0*/  BRA.U UP0, `(.L_x_78) ;  /* 0xfffffffd00a07547 */ /* 0x000fec000b83ffff */
[----:B------:R-:W-:Y:S01]  /*1000*/  SHF.R.U32.HI R2, RZ, 0x17, R6 ;  /* 0x00000017ff027819 */ /* 0x000fe20000011606 */
[----:B------:R-:W-:Y:S03]  /*1010*/  BSSY.RECONVERGENT B2, `(.L_x_79) ;  /* 0x0000028000027945 */ /* 0x000fe60003800200 */
[C---:B------:R-:W-:Y:S02]  /*1020*/  LOP3.LUT R0, R2.reuse, 0xe0, RZ, 0xc0, !PT ;  /* 0x000000e002007812 */ /* 0x040fe400078ec0ff */
[----:B------:R-:W-:Y:S02]  /*1030*/  LOP3.LUT P6, RZ, R2, 0x1f, RZ, 0xc0, !PT ;  /* 0x0000001f02ff7812 */ /* 0x000fe400078cc0ff */
[----:B------:R-:W-:-:S04]  /*1040*/  IADD3 R0, PT, PT, R0, -0x80, RZ ;  /* 0xffffff8000007810 */ /* 0x000fc80007ffe0ff */
[----:B------:R-:W-:-:S04]  /*1050*/  SHF.R.U32.HI R0, RZ, 0x5, R0 ;  /* 0x00000005ff007819 */ /* 0x000fc80000011600 */
[----:B------:R-:W-:-:S04]  /*1060*/  LEA R5, -R0, RZ, 0x2 ;  /* 0x000000ff00057211 */ /* 0x000fc800078e11ff */
[C---:B------:R-:W-:Y:S02]  /*1070*/  ISETP.EQ.AND P3, PT, R5.reuse, -0x18, PT ;  /* 0xffffffe80500780c */ /* 0x040fe40003f62270 */
[C---:B------:R-:W-:Y:S02]  /*1080*/  ISETP.EQ.AND P4, PT, R5.reuse, -0x14, PT ;  /* 0xffffffec0500780c */ /* 0x040fe40003f82270 */
[C---:B------:R-:W-:Y:S02]  /*1090*/  ISETP.EQ.AND P0, PT, R5.reuse, -0x10, PT ;  /* 0xfffffff00500780c */ /* 0x040fe40003f02270 */
[C---:B------:R-:W-:Y:S02]  /*10a0*/  ISETP.EQ.AND P1, PT, R5.reuse, -0xc, PT ;  /* 0xfffffff40500780c */ /* 0x040fe40003f22270 */
[C---:B------:R-:W-:Y:S02]  /*10b0*/  ISETP.EQ.AND P2, PT, R5.reuse, -0x8, PT ;  /* 0xfffffff80500780c */ /* 0x040fe40003f42270 */
[----:B------:R-:W-:-:S03]  /*10c0*/  ISETP.EQ.AND P5, PT, R5, 0x4, PT ;  /* 0x000000040500780c */ /* 0x000fc60003fa2270 */
[----:B------:R-:W-:Y:S02]  /*10d0*/  @P3 MOV R0, R15 ;  /* 0x0000000f00003202 */ /* 0x000fe40000000f00 */
[----:B------:R-:W-:Y:S01]  /*10e0*/  @P4 IMAD.MOV.U32 R3, RZ, RZ, R15 ;  /* 0x000000ffff034224 */ /* 0x000fe200078e000f */
[C---:B------:R-:W-:Y:S02]  /*10f0*/  ISETP.EQ.AND P3, PT, R5.reuse, -0x4, PT ;  /* 0xfffffffc0500780c */ /* 0x040fe40003f62270 */
[-C--:B------:R-:W-:Y:S02]  /*1100*/  @P4 MOV R0, R17.reuse ;  /* 0x0000001100004202 */ /* 0x080fe40000000f00 */
[----:B------:R-:W-:Y:S02]  /*1110*/  ISETP.EQ.AND P4, PT, R5, RZ, PT ;  /* 0x000000ff0500720c */ /* 0x000fe40003f82270 */
[----:B------:R-:W-:Y:S01]  /*1120*/  @P0 MOV R3, R17 ;  /* 0x0000001100030202 */ /* 0x000fe20000000f00 */
[----:B------:R-:W-:Y:S01]  /*1130*/  @P1 IMAD.MOV.U32 R3, RZ, RZ, R18 ;  /* 0x000000ffff031224 */ /* 0x000fe200078e0012 */
[----:B------:R-:W-:-:S02]  /*1140*/  @P0 MOV R0, R18 ;  /* 0x0000001200000202 */ /* 0x000fc40000000f00 */
[-C--:B------:R-:W-:Y:S02]  /*1150*/  @P1 MOV R0, R19.reuse ;  /* 0x0000001300001202 */ /* 0x080fe40000000f00 */
[----:B------:R-:W-:Y:S01]  /*1160*/  @P2 MOV R3, R19 ;  /* 0x0000001300032202 */ /* 0x000fe20000000f00 */
[----:B------:R-:W-:Y:S01]  /*1170*/  @P3 IMAD.MOV.U32 R3, RZ, RZ, R20 ;  /* 0x000000ffff033224 */ /* 0x000fe200078e0014 */
[----:B------:R-:W-:Y:S02]  /*1180*/  @P2 MOV R0, R20 ;  /* 0x0000001400002202 */ /* 0x000fe40000000f00 */
[-C--:B------:R-:W-:Y:S02]  /*1190*/  @P3 MOV R0, R21.reuse ;  /* 0x0000001500003202 */ /* 0x080fe40000000f00 */
[----:B------:R-:W-:Y:S01]  /*11a0*/  @P4 MOV R3, R21 ;  /* 0x0000001500034202 */ /* 0x000fe20000000f00 */
[----:B------:R-:W-:Y:S01]  /*11b0*/  @P5 IMAD.MOV.U32 R3, RZ, RZ, R23 ;  /* 0x000000ffff035224 */ /* 0x000fe200078e0017 */
[----:B------:R-:W-:Y:S01]  /*11c0*/  @P4 MOV R0, R23 ;  /* 0x0000001700004202 */ /* 0x000fe20000000f00 */
[----:B------:R-:W-:Y:S06]  /*11d0*/  @!P6 BRA `(.L_x_80) ;  /* 0x00000000002ce947 */ /* 0x000fec0003800000 */
[----:B------:R-:W-:Y:S02]  /*11e0*/  @P0 MOV R4, R15 ;  /* 0x0000000f00040202 */ /* 0x000fe40000000f00 */
[----:B------:R-:W-:Y:S02]  /*11f0*/  ISETP.EQ.AND P0, PT, R5, 0x8, PT ;  /* 0x000000080500780c */ /* 0x000fe40003f02270 */
[----:B------:R-:W-:Y:S02]  /*1200*/  @P1 MOV R4, R17 ;  /* 0x0000001100041202 */ /* 0x000fe40000000f00 */
[----:B------:R-:W-:Y:S01]  /*1210*/  @P2 MOV R4, R18 ;  /* 0x0000001200042202 */ /* 0x000fe20000000f00 */
[----:B------:R-:W-:Y:S01]  /*1220*/  @P3 IMAD.MOV.U32 R4, RZ, RZ, R19 ;  /* 0x000000ffff043224 */ /* 0x000fe200078e0013 */
[----:B------:R-:W-:Y:S02]  /*1230*/  @P4 MOV R4, R20 ;  /* 0x0000001400044202 */ /* 0x000fe40000000f00 */
[----:B------:R-:W-:-:S02]  /*1240*/  @P5 MOV R4, R21 ;  /* 0x0000001500045202 */ /* 0x000fc40000000f00 */
[----:B------:R-:W-:-:S03]  /*1250*/  LOP3.LUT R2, R2, 0x1f, RZ, 0xc0, !PT ;  /* 0x0000001f02027812 */ /* 0x000fc600078ec0ff */
[----:B------:R-:W-:Y:S02]  /*1260*/  @P0 MOV R4, R23 ;  /* 0x0000001700040202 */ /* 0x000fe40000000f00 */
[-C--:B------:R-:W-:Y:S02]  /*1270*/  SHF.L.W.U32.HI R0, R3, R2.reuse, R0 ;  /* 0x0000000203007219 */ /* 0x080fe40000010e00 */
[----:B------:R-:W-:-:S07]  /*1280*/  SHF.L.W.U32.HI R3, R4, R2, R3 ;  /* 0x0000000204037219 */ /* 0x000fce0000010e03 */
.L_x_80:
[----:B------:R-:W-:Y:S05]  /*1290*/  BSYNC.RECONVERGENT B2 ;  /* 0x0000000000027941 */ /* 0x000fea0003800200 */
.L_x_79:
[C---:B------:R-:W-:Y:S01]  /*12a0*/  SHF.L.W.U32.HI R23, R3.reuse, 0x2, R0 ;  /* 0x0000000203177819 */ /* 0x040fe20000010e00 */
[----:B------:R-:W-:Y:S01]  /*12b0*/  IMAD.SHL.U32 R3, R3, 0x4, RZ ;  /* 0x0000000403037824 */ /* 0x000fe200078e00ff */
[----:B------:R-:W-:Y:S01]  /*12c0*/  UMOV UR4, 0x54442d19 ;  /* 0x54442d1900047882 */ /* 0x000fe20000000000 */
[----:B------:R-:W-:Y:S01]  /*12d0*/  UMOV UR5, 0x3bf921fb ;  /* 0x3bf921fb00057882 */ /* 0x000fe20000000000 */
[----:B------:R-:W-:Y:S02]  /*12e0*/  SHF.R.S32.HI R4, RZ, 0x1f, R23 ;  /* 0x0000001fff047819 */ /* 0x000fe40000011417 */
[----:B------:R-:W-:Y:S02]  /*12f0*/  ISETP.GE.AND P0, PT, R6, RZ, PT ;  /* 0x000000ff0600720c */ /* 0x000fe40003f06270 */
[C---:B------:R-:W-:Y:S02]  /*1300*/  LOP3.LUT R2, R4.reuse, R3, RZ, 0x3c, !PT ;  /* 0x0000000304027212 */ /* 0x040fe400078e3cff */
[----:B------:R-:W-:-:S02]  /*1310*/  LOP3.LUT R3, R4, R23, RZ, 0x3c, !PT ;  /* 0x0000001704037212 */ /* 0x000fc400078e3cff */
[----:B------:R-:W-:Y:S02]  /*1320*/  SHF.R.U32.HI R0, RZ, 0x1e, R0 ;  /* 0x0000001eff007819 */ /* 0x000fe40000011600 */
[C---:B------:R-:W-:Y:S02]  /*1330*/  LOP3.LUT R6, R23.reuse, R6, RZ, 0x3c, !PT ;  /* 0x0000000617067212 */ /* 0x040fe400078e3cff */
[----:B------:R-:W0:Y:S01]  /*1340*/  I2F.F64.S64 R2, R2 ;  /* 0x0000000200027312 */ /* 0x000e220000301c00 */
[----:B------:R-:W-:Y:S02]  /*1350*/  LEA.HI R23, R23, R0, RZ, 0x1 ;  /* 0x0000000017177211 */ /* 0x000fe400078f08ff */
[----:B------:R-:W-:Y:S02]  /*1360*/  ISETP.GE.AND P1, PT, R6, RZ, PT ;  /* 0x000000ff0600720c */ /* 0x000fe40003f26270 */
[----:B------:R-:W-:-:S04]  /*1370*/  IADD3 R0, PT, PT, -R23, RZ, RZ ;  /* 0x000000ff17007210 */ /* 0x000fc80007ffe1ff */
[----:B------:R-:W-:Y:S01]  /*1380*/  @!P0 MOV R23, R0 ;  /* 0x0000000000178202 */ /* 0x000fe20000000f00 */
[----:B0-----:R-:W-:-:S10]  /*1390*/  DMUL R4, R2, UR4 ;  /* 0x0000000402047c28 */ /* 0x001fd40008000000 */
[----:B------:R-:W0:Y:S02]  /*13a0*/  F2F.F32.F64 R4, R4 ;  /* 0x0000000400047310 */ /* 0x000e240000301000 */
[----:B0-----:R-:W-:-:S07]  /*13b0*/  FSEL R0, -R4, R4, !P1 ;  /* 0x0000000404007208 */ /* 0x001fce0004800100 */
.L_x_77:
[----:B------:R-:W-:Y:S05]  /*13c0*/  BSYNC.RECONVERGENT B1 ;  /* 0x0000000000017941 */ /* 0x000fea0003800200 */
.L_x_76:
[----:B------:R-:W-:Y:S02]  /*13d0*/  HFMA2 R2, -RZ, RZ, 0.487060546875, -0.0625 ;  /* 0x37cbac00ff027431 */ /* 0x000fe400000001ff */
[-C--:B------:R-:W-:Y:S01]  /*13e0*/  FMUL R3, R0, R0.reuse ;  /* 0x0000000000037220 */ /* 0x080fe20000400000 */
[----:B------:R-:W-:Y:S01]  /*13f0*/  IMAD.MOV.U32 R4, RZ, RZ, 0x394d4153 ;  /* 0x394d4153ff047424 */ /* 0x000fe200078e00ff */
[----:B------:R-:W0:Y:S01]  /*1400*/  LDCU UR4, c[0x0][0x3c0] ;  /* 0x00007800ff0477ac */ /* 0x000e220008000800 */
[----:B------:R-:W-:Y:S01]  /*1410*/  LOP3.LUT R6, R23, 0x1, RZ, 0xc0, !PT ;  /* 0x0000000117067812 */ /* 0x000fe200078ec0ff */
[C---:B------:R-:W-:Y:S01]  /*1420*/  FFMA R5, R3.reuse, R0, RZ ;  /* 0x0000000003057223 */ /* 0x040fe200000000ff */
[C---:B------:R-:W-:Y:S01]  /*1430*/  FFMA R4, R3.reuse, -R4, 0.0083327032625675201416 ;  /* 0x3c0885e403047423 */ /* 0x040fe20000000804 */
[----:B------:R-:W-:Y:S02]  /*1440*/  IADD3 R10, PT, PT, R10, 0x20, RZ ;  /* 0x000000200a0a7810 */ /* 0x000fe40007ffe0ff */
[----:B------:R-:W-:Y:S01]  /*1450*/  ISETP.NE.U32.AND P0, PT, R6, 0x1, PT ;  /* 0x000000010600780c */ /* 0x000fe20003f05070 */
[C---:B------:R-:W-:Y:S01]  /*1460*/  FFMA R2, R3.reuse, R2, -0.0013887860113754868507 ;  /* 0xbab607ed03027423 */ /* 0x040fe20000000002 */
[----:B------:R-:W-:Y:S01]  /*1470*/  FFMA R4, R3, R4, -0.16666662693023681641 ;  /* 0xbe2aaaa803047423 */ /* 0x000fe20000000004 */
[----:B------:R-:W-:-:S02]  /*1480*/  LOP3.LUT P1, RZ, R23, 0x2, RZ, 0xc0, !PT ;  /* 0x0000000217ff7812 */ /* 0x000fc4000782c0ff */
[----:B------:R-:W-:Y:S01]  /*1490*/  FFMA R2, R3, R2, 0.041666727513074874878 ;  /* 0x3d2aaabb03027423 */ /* 0x000fe20000000002 */
[----:B------:R-:W-:Y:S01]  /*14a0*/  FFMA R5, R5, R4, R0 ;  /* 0x0000000405057223 */ /* 0x000fe20000000000 */
[----:B------:R-:W-:Y:S02]  /*14b0*/  IADD3 R0, PT, PT, R23, 0x1, RZ ;  /* 0x0000000117007810 */ /* 0x000fe40007ffe0ff */
[C---:B------:R-:W-:Y:S02]  /*14c0*/  FFMA R2, R3.reuse, R2, -0.4999999701976776123 ;  /* 0xbeffffff03027423 */ /* 0x040fe40000000002 */
[----:B------:R-:W-:Y:S02]  /*14d0*/  LOP3.LUT P2, RZ, R0, 0x2, RZ, 0xc0, !PT ;  /* 0x0000000200ff7812 */ /* 0x000fe4000784c0ff */
[----:B------:R-:W-:-:S05]  /*14e0*/  FFMA R2, R3, R2, 1 ;  /* 0x3f80000003027423 */ /* 0x000fca0000000002 */
[----:B------:R-:W-:Y:S02]  /*14f0*/  FSEL R0, R5, R2, !P0 ;  /* 0x0000000205007208 */ /* 0x000fe40004000000 */
[----:B------:R-:W-:Y:S02]  /*1500*/  FSEL R2, R2, R5, !P0 ;  /* 0x0000000502027208 */ /* 0x000fe40004000000 */
[----:B0-----:R-:W-:Y:S02]  /*1510*/  ISETP.GE.AND P0, PT, R10, UR4, PT ;  /* 0x000000040a007c0c */ /* 0x001fe4000bf06270 */
[----:B------:R-:W-:Y:S02]  /*1520*/  FSEL R0, R0, -R0, !P2 ;  /* 0x8000000000007208 */ /* 0x000fe40005000000 */
[----:B------:R-:W-:-:S03]  /*1530*/  FSEL R3, R2, -R2, !P1 ;  /* 0x8000000202037208 */ /* 0x000fc60004800000 */
[----:B------:R-:W-:Y:S02]  /*1540*/  FADD R11, R0, R11 ;  /* 0x0000000b000b7221 */ /* 0x000fe40000000000 */
[----:B------:R-:W-:-:S04]  /*1550*/  FADD R22, R3, R22 ;  /* 0x0000001603167221 */ /* 0x000fc80000000000 */
[----:B------:R-:W-:Y:S05]  /*1560*/  @!P0 BRA `(.L_x_81) ;  /* 0xfffffff400e88947 */ /* 0x000fea000383ffff */
.L_x_75:
[----:B------:R-:W-:Y:S05]  /*1570*/  BSYNC.RECONVERGENT B0 ;  /* 0x0000000000007941 */ /* 0x000fea0003800200 */
.L_x_74:
[----:B------:R-:W0:Y:S01]  /*1580*/  SHFL.DOWN PT, R0, R11, 0x10, 0x1f ;  /* 0x0a001f000b007f89 */ /* 0x000e2200000e0000 */
[----:B------:R-:W-:Y:S03]  /*1590*/  BSSY.RECONVERGENT B0, `(.L_x_82) ;  /* 0x0000026000007945 */ /* 0x000fe60003800200 */
[----:B------:R-:W1:Y:S01]  /*15a0*/  SHFL.DOWN PT, R3, R22, 0x10, 0x1f ;  /* 0x0a001f0016037f89 */ /* 0x000e6200000e0000 */
[----:B------:R-:W2:Y:S01]  /*15b0*/  S2R R10, SR_TID.X ;  /* 0x00000000000a7919 */ /* 0x000ea20000002100 */
[----:B0-----:R-:W-:Y:S01]  /*15c0*/  FADD R0, R0, R11 ;  /* 0x0000000b00007221 */ /* 0x001fe20000000000 */
[----:B-1----:R-:W-:-:S04]  /*15d0*/  FADD R3, R3, R22 ;  /* 0x0000001603037221 */ /* 0x002fc80000000000 */
[----:B------:R-:W0:Y:S04]  /*15e0*/  SHFL.DOWN PT, R5, R0, 0x8, 0x1f ;  /* 0x09001f0000057f89 */ /* 0x000e2800000e0000 */
[----:B------:R-:W1:Y:S01]  /*15f0*/  SHFL.DOWN PT, R2, R3, 0x8, 0x1f ;  /* 0x09001f0003027f89 */ /* 0x000e6200000e0000 */
[----:B--2---:R-:W-:Y:S01]  /*1600*/  ISETP.NE.AND P0, PT, R10, RZ, PT ;  /* 0x000000ff0a00720c */ /* 0x004fe20003f05270 */
        /* <DEDUP_REMOVED lines=30> */
.L_x_83:
[----:B------:R-:W-:Y:S05]  /*17f0*/  BSYNC.RECONVERGENT B0 ;  /* 0x0000000000007941 */ /* 0x000fea0003800200 */
.L_x_82:
[----:B------:R-:W-:-:S13]  /*1800*/  ISETP.NE.AND P0, PT, R16, RZ, PT ;  /* 0x000000ff1000720c */ /* 0x000fda0003f05270 */
[----:B------:R-:W-:Y:S05]  /*1810*/  @P0 BRA `(.L_x_84) ;  /* 0xfffffff000c40947 */ /* 0x000fea000383ffff */
[----:B------:R-:W-:Y:S05]  /*1820*/  EXIT ;  /* 0x000000000000794d */ /* 0x000fea0003800000 */
        .weak           $__internal_2_$__cuda_sm20_sqrt_rn_f32_slowpath
        .type           $__internal_2_$__cuda_sm20_sqrt_rn_f32_slowpath,@function
        .size           $__internal_2_$__cuda_sm20_sqrt_rn_f32_slowpath,(.L_x_185 - $__internal_2_$__cuda_sm20_sqrt_rn_f32_slowpath)
$__internal_2_$__cuda_sm20_sqrt_rn_f32_slowpath:
        /* <DEDUP_REMOVED lines=19> */
.L_x_85:
[----:B------:R-:W-:Y:S01]  /*1960*/  HFMA2 R13, -RZ, RZ, 0, 0 ;  /* 0x00000000ff0d7431 */ /* 0x000fe200000001ff */
[----:B------:R-:W-:-:S04]  /*1970*/  MOV R12, R16 ;  /* 0x00000010000c7202 */ /* 0x000fc80000000f00 */
[----:B------:R-:W-:Y:S05]  /*1980*/  RET.REL.NODEC R12 `(holo_reco_sfcw_time_domain_custom_positions_hypotheses) ;  /* 0xffffffe40c9c7950 */ /* 0x000fea0003c3ffff */
.L_x_86:
        /* <DEDUP_REMOVED lines=15> */
.L_x_185:


//--------------------- .text.holo_reco_sfcw_time_domain_custom_positions_noaggregate --------------------------
	.section	.text.holo_reco_sfcw_time_domain_custom_positions_noaggregate,"ax",@progbits
	.align	128
        .global         holo_reco_sfcw_time_domain_custom_positions_noaggregate
        .type           holo_reco_sfcw_time_domain_custom_positions_noaggregate,@function
        .size           holo_reco_sfcw_time_domain_custom_positions_noaggregate,(.L_x_186 - holo_reco_sfcw_time_domain_custom_positions_noaggregate)
        .other          holo_reco_sfcw_time_domain_custom_positions_noaggregate,@"STO_CUDA_ENTRY STV_DEFAULT"
holo_reco_sfcw_time_domain_custom_positions_noaggregate:
.text.holo_reco_sfcw_time_domain_custom_positions_noaggregate:
        /* <DEDUP_REMOVED lines=32> */
[----:B-1----:R-:W-:Y:S05]  /*0200*/  CALL.REL.NOINC `($__internal_3_$__cuda_sm20_sqrt_rn_f32_slowpath) ;  /* 0x0000001400947944 */ /* 0x002fea0003c00000 */
[----:B------:R-:W-:Y:S05]  /*0210*/  BRA `(.L_x_89) ;  /* 0x0000000000107947 */ /* 0x000fea0003800000 */
.L_x_88:
[----:B-1----:R-:W-:Y:S01]  /*0220*/  FMUL.FTZ R11, R4, R3 ;  /* 0x00000003040b7220 */ /* 0x002fe20000410000 */
[----:B------:R-:W-:-:S03]  /*0230*/  FMUL.FTZ R3, R3, 0.5 ;  /* 0x3f00000003037820 */ /* 0x000fc60000410000 */
[----:B------:R-:W-:-:S04]  /*0240*/  FFMA R4, -R11, R11, R4 ;  /* 0x0000000b0b047223 */ /* 0x000fc80000000104 */
[----:B------:R-:W-:-:S07]  /*0250*/  FFMA R4, R4, R3, R11 ;  /* 0x0000000304047223 */ /* 0x000fce000000000b */
.L_x_89:
[----:B------:R-:W-:Y:S05]  /*0260*/  BSYNC.RECONVERGENT B0 ;  /* 0x0000000000007941 */ /* 0x000fea0003800200 */
.L_x_87:
[----:B------:R-:W2:Y:S04]  /*0270*/  LDG.E R14, desc[UR10][R6.64+0x184] ;  /* 0x0001840a060e7981 */ /* 0x000ea8000c1e1900 */
[----:B------:R-:W3:Y:S04]  /*0280*/  LDG.E R11, desc[UR10][R6.64+0x180] ;  /* 0x0001800a060b7981 */ /* 0x000ee8000c1e1900 */
[----:B------:R-:W4:Y:S01]  /*0290*/  LDG.E R13, desc[UR10][R6.64+0x188] ;  /* 0x0001880a060d7981 */ /* 0x000f22000c1e1900 */
[----:B------:R-:W-:Y:S01]  /*02a0*/  MOV R3, 0x400 ;  /* 0x0000040000037802 */ /* 0x000fe20000000f00 */
[----:B------:R-:W-:Y:S01]  /*02b0*/  BSSY.RECONVERGENT B0, `(.L_x_90) ;  /* 0x0000018000007945 */ /* 0x000fe20003800200 */
[----:B------:R-:W0:Y:S02]  /*02c0*/  S2R R12, SR_CgaCtaId ;  /* 0x00000000000c7919 */ /* 0x000e240000008800 */
[----:B0-----:R-:W-:-:S05]  /*02d0*/  LEA R12, R12, R3, 0x18 ;  /* 0x000000030c0c7211 */ /* 0x001fca00078ec0ff */
[----:B------:R-:W-:Y:S02]  /*02e0*/  IMAD R3, R5, 0x180, R12 ;  /* 0x0000018005037824 */ /* 0x000fe400078e020c */
[----:B--2---:R-:W-:Y:S01]  /*02f0*/  FADD R14, R9, -R14 ;  /* 0x8000000e090e7221 */ /* 0x004fe20000000000 */
[----:B---3--:R-:W-:-:S03]  /*0300*/  FADD R12, R8, -R11 ;  /* 0x8000000b080c7221 */ /* 0x008fc60000000000 */
[----:B------:R-:W-:Y:S01]  /*0310*/  FMUL R15, R14, R14 ;  /* 0x0000000e0e0f7220 */ /* 0x000fe20000400000 */
[----:B------:R-:W-:Y:S01]  /*0320*/  LEA R11, R2, R3, 0x2 ;  /* 0x00000003020b7211 */ /* 0x000fe200078e10ff */
[----:B----4-:R-:W-:Y:S02]  /*0330*/  FADD R13, R10, -R13 ;  /* 0x8000000d0a0d7221 */ /* 0x010fe40000000000 */
[----:B------:R-:W-:Y:S02]  /*0340*/  FFMA R12, R12, R12, R15 ;  /* 0x0000000c0c0c7223 */ /* 0x000fe4000000000f */
[----:B------:R0:W-:Y:S02]  /*0350*/  STS [R11], R4 ;  /* 0x000000040b007388 */ /* 0x0001e40000000800 */
[----:B------:R-:W-:-:S04]  /*0360*/  FFMA R12, R13, R13, R12 ;  /* 0x0000000d0d0c7223 */ /* 0x000fc8000000000c */
[----:B------:R0:W1:Y:S01]  /*0370*/  MUFU.RSQ R13, R12 ;  /* 0x0000000c000d7308 */ /* 0x0000620000001400 */
[----:B------:R-:W-:-:S04]  /*0380*/  IADD3 R14, PT, PT, R12, -0xd000000, RZ ;  /* 0xf30000000c0e7810 */ /* 0x000fc80007ffe0ff */
[----:B------:R-:W-:-:S13]  /*0390*/  ISETP.GT.U32.AND P0, PT, R14, 0x727fffff, PT ;  /* 0x727fffff0e00780c */ /* 0x000fda0003f04070 */
[----:B01----:R-:W-:Y:S05]  /*03a0*/  @!P0 BRA `(.L_x_91) ;  /* 0x0000000000108947 */ /* 0x003fea0003800000 */
[----:B------:R-:W-:Y:S01]  /*03b0*/  IMAD.MOV.U32 R4, RZ, RZ, R12 ;  /* 0x000000ffff047224 */ /* 0x000fe200078e000c */
[----:B------:R-:W-:-:S07]  /*03c0*/  MOV R17, 0x3e0 ;  /* 0x000003e000117802 */ /* 0x000fce0000000f00 */
[----:B------:R-:W-:Y:S05]  /*03d0*/  CALL.REL.NOINC `($__internal_3_$__cuda_sm20_sqrt_rn_f32_slowpath) ;  /* 0x0000001400207944 */ /* 0x000fea0003c00000 */
[----:B------:R-:W-:Y:S05]  /*03e0*/  BRA `(.L_x_92) ;  /* 0x0000000000107947 */ /* 0x000fea0003800000 */
.L_x_91:
[----:B------:R-:W-:Y:S01]  /*03f0*/  FMUL.FTZ R15, R12, R13 ;  /* 0x0000000d0c0f7220 */ /* 0x000fe20000410000 */
[----:B------:R-:W-:-:S03]  /*0400*/  FMUL.FTZ R13, R13, 0.5 ;  /* 0x3f0000000d0d7820 */ /* 0x000fc60000410000 */
[----:B------:R-:W-:-:S04]  /*0410*/  FFMA R4, -R15, R15, R12 ;  /* 0x0000000f0f047223 */ /* 0x000fc8000000010c */
[----:B------:R-:W-:-:S07]  /*0420*/  FFMA R4, R4, R13, R15 ;  /* 0x0000000d04047223 */ /* 0x000fce000000000f */
.L_x_92:
[----:B------:R-:W-:Y:S05]  /*0430*/  BSYNC.RECONVERGENT B0 ;  /* 0x0000000000007941 */ /* 0x000fea0003800200 */
.L_x_90:
        /* <DEDUP_REMOVED lines=15> */
[----:B------:R-:W-:Y:S02]  /*0530*/  MOV R4, R12 ;  /* 0x0000000c00047202 */ /* 0x000fe40000000f00 */
[----:B------:R-:W-:-:S07]  /*0540*/  MOV R17, 0x560 ;  /* 0x0000056000117802 */ /* 0x000fce0000000f00 */
[----:B------:R-:W-:Y:S05]  /*0550*/  CALL.REL.NOINC `($__internal_3_$__cuda_sm20_sqrt_rn_f32_slowpath) ;  /* 0x0000001000c07944 */ /* 0x000fea0003c00000 */
[----:B------:R-:W-:Y:S05]  /*0560*/  BRA `(.L_x_95) ;  /* 0x0000000000107947 */ /* 0x000fea0003800000 */
.L_x_94:
[----:B------:R-:W-:Y:S01]  /*0570*/  FMUL.FTZ R7, R12, R13 ;  /* 0x0000000d0c077220 */ /* 0x000fe20000410000 */
[----:B------:R-:W-:-:S03]  /*0580*/  FMUL.FTZ R13, R13, 0.5 ;  /* 0x3f0000000d0d7820 */ /* 0x000fc60000410000 */
[----:B------:R-:W-:-:S04]  /*0590*/  FFMA R4, -R7, R7, R12 ;  /* 0x0000000707047223 */ /* 0x000fc8000000010c */
[----:B------:R-:W-:-:S07]  /*05a0*/  FFMA R4, R4, R13, R7 ;  /* 0x0000000d04047223 */ /* 0x000fce0000000007 */
.L_x_95:
[----:B------:R-:W-:Y:S05]  /*05b0*/  BSYNC.RECONVERGENT B0 ;  /* 0x0000000000007941 */ /* 0x000fea0003800200 */
.L_x_93:
        /* <DEDUP_REMOVED lines=21> */
.L_x_97:
[----:B------:R-:W-:Y:S01]  /*0710*/  FMUL.FTZ R11, R12, R13 ;  /* 0x0000000d0c0b7220 */ /* 0x000fe20000410000 */
[----:B------:R-:W-:-:S03]  /*0720*/  FMUL.FTZ R13, R13, 0.5 ;  /* 0x3f0000000d0d7820 */ /* 0x000fc60000410000 */
[----:B------:R-:W-:-:S04]  /*0730*/  FFMA R4, -R11, R11, R12 ;  /* 0x0000000b0b047223 */ /* 0x000fc8000000010c */
[----:B------:R-:W-:-:S07]  /*0740*/  FFMA R4, R4, R13, R11 ;  /* 0x0000000d04047223 */ /* 0x000fce000000000b */
.L_x_98:
[----:B------:R-:W-:Y:S05]  /*0750*/  BSYNC.RECONVERGENT B0 ;  /* 0x0000000000007941 */ /* 0x000fea0003800200 */
.L_x_96:
        /* <DEDUP_REMOVED lines=25> */
.L_x_100:
[----:B------:R-:W-:Y:S01]  /*08f0*/  FMUL.FTZ R15, R14, R13 ;  /* 0x0000000d0e0f7220 */ /* 0x000fe20000410000 */
[----:B------:R-:W-:-:S03]  /*0900*/  FMUL.FTZ R13, R13, 0.5 ;  /* 0x3f0000000d0d7820 */ /* 0x000fc60000410000 */
[----:B------:R-:W-:-:S04]  /*0910*/  FFMA R4, -R15, R15, R14 ;  /* 0x0000000f0f047223 */ /* 0x000fc8000000010e */
[----:B------:R-:W-:-:S07]  /*0920*/  FFMA R4, R4, R13, R15 ;  /* 0x0000000d04047223 */ /* 0x000fce000000000f */
.L_x_101:
[----:B------:R-:W-:Y:S05]  /*0930*/  BSYNC.RECONVERGENT B0 ;  /* 0x0000000000007941 */ /* 0x000fea0003800200 */
.L_x_99:
        /* <DEDUP_REMOVED lines=15> */
[----:B------:R-:W-:Y:S01]  /*0a30*/  BSSY.RECONVERGENT B1, `(.L_x_104) ;  /* 0x0000004000017945 */ /* 0x000fe20003800200 */
[----:B------:R-:W-:Y:S02]  /*0a40*/  MOV R4, R12 ;  /* 0x0000000c00047202 */ /* 0x000fe40000000f00 */
[----:B------:R-:W-:-:S07]  /*0a50*/  MOV R17, 0xa70 ;  /* 0x00000a7000117802 */ /* 0x000fce0000000f00 */
[----:B------:R-:W-:Y:S05]  /*0a60*/  CALL.REL.NOINC `($__internal_3_$__cuda_sm20_sqrt_rn_f32_slowpath) ;  /* 0x0000000c007c7944 */ /* 0x000fea0003c00000 */
[----:B------:R-:W-:Y:S05]  /*0a70*/  BSYNC.RECONVERGENT B1 ;  /* 0x0000000000017941 */ /* 0x000fea0003800200 */
.L_x_104:
[----:B------:R-:W-:Y:S05]  /*0a80*/  BRA `(.L_x_105) ;  /* 0x0000000000107947 */ /* 0x000fea0003800000 */
.L_x_103:
[----:B------:R-:W-:Y:S01]  /*0a90*/  FMUL.FTZ R7, R12, R9 ;  /* 0x000000090c077220 */ /* 0x000fe20000410000 */
[----:B------:R-:W-:-:S03]  /*0aa0*/  FMUL.FTZ R9, R9, 0.5 ;  /* 0x3f00000009097820 */ /* 0x000fc60000410000 */
[----:B------:R-:W-:-:S04]  /*0ab0*/  FFMA R4, -R7, R7, R12 ;  /* 0x0000000707047223 */ /* 0x000fc8000000010c */
[----:B------:R-:W-:-:S07]  /*0ac0*/  FFMA R4, R4, R9, R7 ;  /* 0x0000000904047223 */ /* 0x000fce0000000007 */
.L_x_105:
[----:B------:R-:W-:Y:S05]  /*0ad0*/  BSYNC.RECONVERGENT B0 ;  /* 0x0000000000007941 */ /* 0x000fea0003800200 */
.L_x_102:
[----:B------:R-:W0:Y:S01]  /*0ae0*/  LDCU UR8, c[0x0][0x398] ;  /* 0x00007300ff0877ac */ /* 0x000e220008000800 */
[----:B------:R1:W-:Y:S01]  /*0af0*/  STS [R11+0x100], R4 ;  /* 0x000100040b007388 */ /* 0x0003e20000000800 */
[----:B------:R-:W0:Y:S02]  /*0b00*/  LDCU UR4, c[0x0][0x388] ;  /* 0x00007100ff0477ac */ /* 0x000e240008000800 */
[----:B0-----:R-:W-:-:S04]  /*0b10*/  UIMAD UR8, UR8, UR4, URZ ;  /* 0x00000004080872a4 */ /* 0x001fc8000f8e02ff */
[----:B------:R-:W-:-:S06]  /*0b20*/  UISETP.GE.AND UP0, UPT, UR8, 0x1, UPT ;  /* 0x000000010800788c */ /* 0x000fcc000bf06270 */
[----:B------:R-:W-:-:S13]  /*0b30*/  PLOP3.LUT P0, PT, PT, PT, UP0, 0x80, 0x8 ;  /* 0x000000000008781c */ /* 0x000fda0003f0f008 */
[----:B-1----:R-:W-:Y:S05]  /*0b40*/  @!P0 EXIT ;  /* 0x000000000000894d */ /* 0x002fea0003800000 */
[----:B------:R-:W-:-:S05]  /*0b50*/  UMOV UR4, URZ ;  /* 0x000000ff00047c82 */ /* 0x000fca0008000000 */
.L_x_116:
[----:B0-----:R-:W0:Y:S01]  /*0b60*/  LDCU UR5, c[0x0][0x3c0] ;  /* 0x00007800ff0577ac */ /* 0x001e220008000800 */
[----:B------:R-:W-:Y:S01]  /*0b70*/  BSSY.RECONVERGENT B0, `(.L_x_106) ;  /* 0x00000a3000007945 */ /* 0x000fe20003800200 */
[----:B------:R-:W-:Y:S02]  /*0b80*/  HFMA2 R7, -RZ, RZ, 0.81396484375, 0.000785350799560546875 ;  /* 0x3a83126fff077431 */ /* 0x000fe400000001ff */
[----:B------:R-:W-:Y:S01]  /*0b90*/  IMAD.MOV.U32 R9, RZ, RZ, 0x3a83126f ;  /* 0x3a83126fff097424 */ /* 0x000fe200078e00ff */
[----:B------:R-:W-:-:S04]  /*0ba0*/  UIMAD.WIDE.U32 UR6, UR4, -0x51b3bea3, URZ ;  /* 0xae4c415d040678a5 */ /* 0x000fc8000f8e00ff */
[----:B------:R-:W-:-:S04]  /*0bb0*/  USHF.R.U32.HI UR7, URZ, 0x6, UR7 ;  /* 0x00000006ff077899 */ /* 0x000fc80008011607 */
[----:B------:R-:W-:Y:S02]  /*0bc0*/  UIMAD UR9, UR7, -0x5e, UR4 ;  /* 0xffffffa2070978a4 */ /* 0x000fe4000f8e0204 */
[----:B------:R-:W-:Y:S01]  /*0bd0*/  UIADD3 UR4, UPT, UPT, UR4, 0x1, URZ ;  /* 0x0000000104047890 */ /* 0x000fe2000fffe0ff */
[----:B0-----:R-:W-:-:S03]  /*0be0*/  ISETP.GE.AND P0, PT, R2, UR5, PT ;  /* 0x0000000502007c0c */ /* 0x001fc6000bf06270 */
[----:B------:R-:W-:-:S10]  /*0bf0*/  UISETP.NE.AND UP2, UPT, UR4, UR8, UPT ;  /* 0x000000080400728c */ /* 0x000fd4000bf45270 */
[----:B------:R-:W-:Y:S05]  /*0c00*/  @P0 BRA `(.L_x_107) ;  /* 0x0000000800640947 */ /* 0x000fea0003800000 */
[----:B------:R-:W-:Y:S01]  /*0c10*/  MOV R14, UR9 ;  /* 0x00000009000e7c02 */ /* 0x000fe20008000f00 */
[----:B------:R-:W0:Y:S01]  /*0c20*/  LDCU UR5, c[0x0][0x388] ;  /* 0x00007100ff0577ac */ /* 0x000e220008000800 */
[----:B------:R-:W-:Y:S02]  /*0c30*/  MOV R8, UR7 ;  /* 0x0000000700087c02 */ /* 0x000fe40008000f00 */
[----:B------:R-:W-:Y:S01]  /*0c40*/  MOV R9, UR7 ;  /* 0x0000000700097c02 */ /* 0x000fe20008000f00 */
[----:B------:R-:W-:Y:S01]  /*0c50*/  IMAD R14, R14, 0x4, R5 ;  /* 0x000000040e0e7824 */ /* 0x000fe200078e0205 */
[----:B------:R-:W-:Y:S02]  /*0c60*/  LEA R8, R8, R3, 0x2 ;  /* 0x0000000308087211 */ /* 0x000fe400078e10ff */
[----:B------:R-:W-:Y:S02]  /*0c70*/  MOV R11, R2 ;  /* 0x00000002000b7202 */ /* 0x000fe40000000f00 */
[----:B------:R-:W-:Y:S04]  /*0c80*/  LDS R7, [R14] ;  /* 0x000000000e077984 */ /* 0x000fe80000000800 */
[----:B------:R-:W1:Y:S01]  /*0c90*/  LDS R6, [R8] ;  /* 0x0000000008067984 */ /* 0x000e620000000800 */
[----:B0-----:R-:W-:-:S05]  /*0ca0*/  MOV R4, UR5 ;  /* 0x0000000500047c02 */ /* 0x001fca0008000f00 */
[----:B------:R-:W-:Y:S01]  /*0cb0*/  IMAD R4, R4, R9, UR9 ;  /* 0x0000000904047e24 */ /* 0x000fe2000f8e0209 */
[----:B------:R-:W-:Y:S01]  /*0cc0*/  MOV R9, 0x3a83126f ;  /* 0x3a83126f00097802 */ /* 0x000fe20000000f00 */
[----:B-1----:R-:W-:Y:S01]  /*0cd0*/  FADD R6, R6, R7 ;  /* 0x0000000706067221 */ /* 0x002fe20000000000 */
[----:B------:R-:W-:-:S07]  /*0ce0*/  IMAD.MOV.U32 R7, RZ, RZ, 0x3a83126f ;  /* 0x3a83126fff077424 */ /* 0x000fce00078e00ff */
.L_x_113:
[----:B------:R-:W0:Y:S08]  /*0cf0*/  LDC R8, c[0x0][0x3c0] ;  /* 0x0000f000ff087b82 */ /* 0x000e300000000800 */
[----:B------:R-:W1:Y:S01]  /*0d00*/  LDC.64 R14, c[0x0][0x3b8] ;  /* 0x0000ee00ff0e7b82 */ /* 0x000e620000000a00 */
[----:B0-----:R-:W-:-:S04]  /*0d10*/  IMAD R17, R4, R8, R11 ;  /* 0x0000000804117224 */ /* 0x001fc800078e020b */
[----:B-1----:R-:W-:-:S06]  /*0d20*/  IMAD.WIDE R14, R17, 0x8, R14 ;  /* 0x00000008110e7825 */ /* 0x002fcc00078e020e */
[----:B------:R-:W5:Y:S01]  /*0d30*/  LDG.E.64 R14, desc[UR10][R14.64] ;  /* 0x0000000a0e0e7981 */ /* 0x000f62000c1e1b00 */
[----:B------:R-:W-:Y:S01]  /*0d40*/  SHF.L.U32 R17, R11, 0x2, RZ ;  /* 0x000000020b117819 */ /* 0x000fe200000006ff */
        /* <DEDUP_REMOVED lines=15> */
[----:B------:R-:W-:Y:S01]  /*0e40*/  IMAD.SHL.U32 R16, R23, 0x100, RZ ;  /* 0x0000010017107824 */ /* 0x000fe200078e00ff */
[----:B------:R-:W-:Y:S01]  /*0e50*/  CS2R R24, SRZ ;  /* 0x0000000000187805 */ /* 0x000fe2000001ff00 */
[----:B------:R-:W0:Y:S03]  /*0e60*/  LDCU.64 UR12, c[0x4][URZ] ;  /* 0x01000000ff0c77ac */ /* 0x000e260008000a00 */
[----:B------:R-:W-:Y:S01]  /*0e70*/  LOP3.LUT R27, R16, 0x80000000, RZ, 0xfc, !PT ;  /* 0x80000000101b7812 */ /* 0x000fe200078efcff */
[----:B------:R-:W-:Y:S01]  /*0e80*/  UMOV UR6, URZ ;  /* 0x000000ff00067c82 */ /* 0x000fe20008000000 */
[----:B------:R-:W-:-:S05]  /*0e90*/  UMOV UR5, URZ ;  /* 0x000000ff00057c82 */ /* 0x000fca0008000000 */
.L_x_110:
[----:B0-----:R-:W-:Y:S02]  /*0ea0*/  MOV R16, UR12 ;  /* 0x0000000c00107c02 */ /* 0x001fe40008000f00 */
[----:B------:R-:W-:-:S05]  /*0eb0*/  MOV R17, UR13 ;  /* 0x0000000d00117c02 */ /* 0x000fca0008000f00 */
        /* <DEDUP_REMOVED lines=9> */
[----:B------:R-:W-:-:S02]  /*0f50*/  ISETP.EQ.AND P4, PT, R24, 0x10, PT ;  /* 0x000000101800780c */ /* 0x000fc40003f82270 */
[C---:B------:R-:W-:Y:S02]  /*0f60*/  ISETP.EQ.AND P5, PT, R24.reuse, 0x14, PT ;  /* 0x000000141800780c */ /* 0x040fe40003fa2270 */
[----:B------:R-:W-:Y:S01]  /*0f70*/  IADD3 R24, PT, PT, R24, 0x4, RZ ;  /* 0x0000000418187810 */ /* 0x000fe20007ffe0ff */
[----:B--2---:R-:W-:-:S03]  /*0f80*/  IMAD.WIDE.U32 R18, R16, R27, RZ ;  /* 0x0000001b10127225 */ /* 0x004fc600078e00ff */
[----:B------:R-:W-:-:S04]  /*0f90*/  IADD3 R18, P6, PT, R18, R25, RZ ;  /* 0x0000001912127210 */ /* 0x000fc80007fde0ff */
[----:B------:R-:W-:Y:S01]  /*0fa0*/  IADD3.X R25, PT, PT, R19, UR6, RZ, P6, !PT ;  /* 0x0000000613197c10 */ /* 0x000fe2000b7fe4ff */
[--C-:B------:R-:W-:Y:S01]  /*0fb0*/  @P1 IMAD.MOV.U32 R12, RZ, RZ, R18.reuse ;  /* 0x000000ffff0c1224 */ /* 0x100fe200078e0012 */
[-C--:B------:R-:W-:Y:S01]  /*0fc0*/  @P0 MOV R22, R18.reuse ;  /* 0x0000001200160202 */ /* 0x080fe20000000f00 */
[----:B------:R-:W-:Y:S01]  /*0fd0*/  @P5 IMAD.MOV.U32 R21, RZ, RZ, R18 ;  /* 0x000000ffff155224 */ /* 0x000fe200078e0012 */
[-C--:B------:R-:W-:Y:S02]  /*0fe0*/  @P2 MOV R10, R18.reuse ;  /* 0x00000012000a2202 */ /* 0x080fe40000000f00 */
[-C--:B------:R-:W-:Y:S02]  /*0ff0*/  @P3 MOV R13, R18.reuse ;  /* 0x00000012000d3202 */ /* 0x080fe40000000f00 */
[----:B------:R-:W-:Y:S01]  /*1000*/  @P4 MOV R20, R18 ;  /* 0x0000001200144202 */ /* 0x000fe20000000f00 */
        /* <DEDUP_REMOVED lines=13> */
[----:B------:R-:W-:-:S03]  /*10e0*/  ISETP.EQ.AND P5, PT, R19, RZ, PT ;  /* 0x000000ff1300720c */ /* 0x000fc60003fa2270 */
[----:B------:R-:W-:Y:S01]  /*10f0*/  @P3 IMAD.MOV.U32 R24, RZ, RZ, R22 ;  /* 0x000000ffff183224 */ /* 0x000fe200078e0016 */
[C---:B------:R-:W-:Y:S02]  /*1100*/  ISETP.EQ.AND P3, PT, R19.reuse, -0x4, PT ;  /* 0xfffffffc1300780c */ /* 0x040fe40003f62270 */
[----:B------:R-:W-:Y:S02]  /*1110*/  @P4 MOV R17, R22 ;  /* 0x0000001600114202 */ /* 0x000fe40000000f00 */
[-C--:B------:R-:W-:Y:S01]  /*1120*/  @P4 MOV R24, R12.reuse ;  /* 0x0000000c00184202 */ /* 0x080fe20000000f00 */
[----:B------:R-:W-:Y:S01]  /*1130*/  @P2 IMAD.MOV.U32 R24, RZ, RZ, R10 ;  /* 0x000000ffff182224 */ /* 0x000fe200078e000a */
[----:B------:R-:W-:Y:S02]  /*1140*/  ISETP.EQ.AND P4, PT, R19, 0x4, PT ;  /* 0x000000041300780c */ /* 0x000fe40003f82270 */
[----:B------:R-:W-:Y:S02]  /*1150*/  @P2 MOV R17, R12 ;  /* 0x0000000c00112202 */ /* 0x000fe40000000f00 */
[----:B------:R-:W-:-:S02]  /*1160*/  @P1 MOV R17, R10 ;  /* 0x0000000a00111202 */ /* 0x000fc40000000f00 */
[-C--:B------:R-:W-:Y:S01]  /*1170*/  @P1 MOV R24, R13.reuse ;  /* 0x0000000d00181202 */ /* 0x080fe20000000f00 */
[----:B------:R-:W-:Y:S01]  /*1180*/  @P0 IMAD.MOV.U32 R24, RZ, RZ, R20 ;  /* 0x000000ffff180224 */ /* 0x000fe200078e0014 */
[----:B------:R-:W-:Y:S02]  /*1190*/  @P0 MOV R17, R13 ;  /* 0x0000000d00110202 */ /* 0x000fe40000000f00 */
[----:B------:R-:W-:Y:S02]  /*11a0*/  @P3 MOV R17, R20 ;  /* 0x0000001400113202 */ /* 0x000fe40000000f00 */
[-C--:B------:R-:W-:Y:S01]  /*11b0*/  @P3 MOV R24, R21.reuse ;  /* 0x0000001500183202 */ /* 0x080fe20000000f00 */
[----:B------:R-:W-:Y:S01]  /*11c0*/  @P5 IMAD.MOV.U32 R24, RZ, RZ, R25 ;  /* 0x000000ffff185224 */ /* 0x000fe200078e0019 */
[----:B------:R-:W-:Y:S02]  /*11d0*/  @P5 MOV R17, R21 ;  /* 0x0000001500115202 */ /* 0x000fe40000000f00 */
[----:B------:R-:W-:Y:S01]  /*11e0*/  @P4 MOV R17, R25 ;  /* 0x0000001900114202 */ /* 0x000fe20000000f00 */
[----:B------:R-:W-:Y:S06]  /*11f0*/  @!P6 BRA `(.L_x_112) ;  /* 0x00000000002ce947 */ /* 0x000fec0003800000 */
[----:B------:R-:W-:Y:S02]  /*1200*/  @P2 MOV R18, R22 ;  /* 0x0000001600122202 */ /* 0x000fe40000000f00 */
[----:B------:R-:W-:Y:S01]  /*1210*/  @P1 MOV R18, R12 ;  /* 0x0000000c00121202 */ /* 0x000fe20000000f00 */
[----:B------:R-:W-:Y:S01]  /*1220*/  @P0 IMAD.MOV.U32 R18, RZ, RZ, R10 ;  /* 0x000000ffff120224 */ /* 0x000fe200078e000a */
[----:B------:R-:W-:Y:S02]  /*1230*/  ISETP.EQ.AND P0, PT, R19, 0x8, PT ;  /* 0x000000081300780c */ /* 0x000fe40003f02270 */
[----:B------:R-:W-:Y:S02]  /*1240*/  @P3 MOV R18, R13 ;  /* 0x0000000d00123202 */ /* 0x000fe40000000f00 */
[----:B------:R-:W-:Y:S02]  /*1250*/  @P5 MOV R18, R20 ;  /* 0x0000001400125202 */ /* 0x000fe40000000f00 */
[----:B------:R-:W-:-:S02]  /*1260*/  @P4 MOV R18, R21 ;  /* 0x0000001500124202 */ /* 0x000fc40000000f00 */
[----:B------:R-:W-:-:S04]  /*1270*/  LOP3.LUT R16, R16, 0x1f, RZ, 0xc0, !PT ;  /* 0x0000001f10107812 */ /* 0x000fc800078ec0ff */
[----:B------:R-:W-:Y:S01]  /*1280*/  SHF.L.W.U32.HI R24, R17, R16, R24 ;  /* 0x0000001011187219 */ /* 0x000fe20000010e18 */
[----:B------:R-:W-:-:S05]  /*1290*/  @P0 IMAD.MOV.U32 R18, RZ, RZ, R25 ;  /* 0x000000ffff120224 */ /* 0x000fca00078e0019 */
[----:B------:R-:W-:-:S07]  /*12a0*/  SHF.L.W.U32.HI R17, R18, R16, R17 ;  /* 0x0000001012117219 */ /* 0x000fce0000010e11 */
.L_x_112:
[----:B------:R-:W-:Y:S05]  /*12b0*/  BSYNC.RECONVERGENT B2 ;  /* 0x0000000000027941 */ /* 0x000fea0003800200 */
.L_x_111:
[C---:B------:R-:W-:Y:S01]  /*12c0*/  SHF.L.W.U32.HI R26, R17.reuse, 0x2, R24 ;  /* 0x00000002111a7819 */ /* 0x040fe20000010e18 */
[----:B------:R-:W-:Y:S01]  /*12d0*/  UMOV UR12, 0x54442d19 ;  /* 0x54442d19000c7882 */ /* 0x000fe20000000000 */
[----:B------:R-:W-:Y:S01]  /*12e0*/  SHF.L.U32 R17, R17, 0x2, RZ ;  /* 0x0000000211117819 */ /* 0x000fe200000006ff */
        /* <DEDUP_REMOVED lines=15> */
.L_x_109:
[----:B------:R-:W-:Y:S05]  /*13e0*/  BSYNC.RECONVERGENT B1 ;  /* 0x0000000000017941 */ /* 0x000fea0003800200 */
.L_x_108:
[----:B------:R-:W-:Y:S02]  /*13f0*/  HFMA2 R24, -RZ, RZ, 0.66259765625, 2.662109375 ;  /* 0x394d4153ff187431 */ /* 0x000fe400000001ff */
[-C--:B------:R-:W-:Y:S01]  /*1400*/  FMUL R17, R16, R16.reuse ;  /* 0x0000001010117220 */ /* 0x080fe20000400000 */
[----:B------:R-:W-:Y:S01]  /*1410*/  IMAD.MOV.U32 R18, RZ, RZ, 0x37cbac00 ;  /* 0x37cbac00ff127424 */ /* 0x000fe200078e00ff */
[----:B------:R-:W-:Y:S02]  /*1420*/  IADD3 R11, PT, PT, R11, 0x20, RZ ;  /* 0x000000200b0b7810 */ /* 0x000fe40007ffe0ff */
[C---:B------:R-:W-:Y:S01]  /*1430*/  FFMA R19, R17.reuse, R16, RZ ;  /* 0x0000001011137223 */ /* 0x040fe200000000ff */
[C---:B------:R-:W-:Y:S01]  /*1440*/  FFMA R18, R17.reuse, R18, -0.0013887860113754868507 ;  /* 0xbab607ed11127423 */ /* 0x040fe20000000012 */
[----:B------:R-:W-:Y:S01]  /*1450*/  LOP3.LUT P1, RZ, R26, 0x2, RZ, 0xc0, !PT ;  /* 0x000000021aff7812 */ /* 0x000fe2000782c0ff */
[C---:B------:R-:W-:Y:S02]  /*1460*/  FFMA R24, R17.reuse, -R24, 0.0083327032625675201416 ;  /* 0x3c0885e411187423 */ /* 0x040fe40000000818 */
[----:B------:R-:W-:-:S02]  /*1470*/  FFMA R18, R17, R18, 0.041666727513074874878 ;  /* 0x3d2aaabb11127423 */ /* 0x000fc40000000012 */
[C---:B------:R-:W-:Y:S02]  /*1480*/  FFMA R24, R17.reuse, R24, -0.16666662693023681641 ;  /* 0xbe2aaaa811187423 */ /* 0x040fe40000000018 */
[----:B------:R-:W-:Y:S02]  /*1490*/  FFMA R18, R17, R18, -0.4999999701976776123 ;  /* 0xbeffffff11127423 */ /* 0x000fe40000000012 */
[----:B------:R-:W-:Y:S01]  /*14a0*/  FFMA R19, R19, R24, R16 ;  /* 0x0000001813137223 */ /* 0x000fe20000000010 */
[C---:B------:R-:W-:Y:S01]  /*14b0*/  LOP3.LUT R16, R26.reuse, 0x1, RZ, 0xc0, !PT ;  /* 0x000000011a107812 */ /* 0x040fe200078ec0ff */
[----:B------:R-:W-:Y:S01]  /*14c0*/  FFMA R18, R17, R18, 1 ;  /* 0x3f80000011127423 */ /* 0x000fe20000000012 */
[----:B------:R-:W-:Y:S02]  /*14d0*/  IADD3 R17, PT, PT, R26, 0x1, RZ ;  /* 0x000000011a117810 */ /* 0x000fe40007ffe0ff */
[----:B------:R-:W-:Y:S02]  /*14e0*/  ISETP.NE.U32.AND P0, PT, R16, 0x1, PT ;  /* 0x000000011000780c */ /* 0x000fe40003f05070 */
[----:B------:R-:W-:-:S02]  /*14f0*/  LOP3.LUT P2, RZ, R17, 0x2, RZ, 0xc0, !PT ;  /* 0x0000000211ff7812 */ /* 0x000fc4000784c0ff */
[----:B------:R-:W-:Y:S02]  /*1500*/  FSEL R16, R19, R18, !P0 ;  /* 0x0000001213107208 */ /* 0x000fe40004000000 */
[----:B------:R-:W-:Y:S02]  /*1510*/  FSEL R18, R18, R19, !P0 ;  /* 0x0000001312127208 */ /* 0x000fe40004000000 */
[----:B------:R-:W-:Y:S02]  /*1520*/  ISETP.GE.AND P0, PT, R11, R8, PT ;  /* 0x000000080b00720c */ /* 0x000fe40003f06270 */
[----:B------:R-:W-:Y:S02]  /*1530*/  FSEL R16, R16, -R16, !P2 ;  /* 0x8000001010107208 */ /* 0x000fe40005000000 */
[----:B------:R-:W-:-:S03]  /*1540*/  FSEL R18, R18, -R18, !P1 ;  /* 0x8000001212127208 */ /* 0x000fc60004800000 */
[C---:B-----5:R-:W-:Y:S02]  /*1550*/  FFMA R8, R14.reuse, R16, R9 ;  /* 0x000000100e087223 */ /* 0x060fe40000000009 */
[-C--:B------:R-:W-:Y:S02]  /*1560*/  FFMA R7, R14, R18.reuse, R7 ;  /* 0x000000120e077223 */ /* 0x080fe40000000007 */
[C---:B------:R-:W-:Y:S02]  /*1570*/  FFMA R9, -R15.reuse, R18, R8 ;  /* 0x000000120f097223 */ /* 0x040fe40000000108 */
[----:B------:R-:W-:Y:S01]  /*1580*/  FFMA R7, R15, R16, R7 ;  /* 0x000000100f077223 */ /* 0x000fe20000000007 */
[----:B------:R-:W-:Y:S06]  /*1590*/  @!P0 BRA `(.L_x_113) ;  /* 0xfffffff400d48947 */ /* 0x000fec000383ffff */
.L_x_107:
[----:B------:R-:W-:Y:S05]  /*15a0*/  BSYNC.RECONVERGENT B0 ;  /* 0x0000000000007941 */ /* 0x000fea0003800200 */
.L_x_106:
        /* <DEDUP_REMOVED lines=31> */
[----:B-1----:R-:W-:-:S05]  /*17a0*/  IMAD.U32 R19, RZ, RZ, UR5 ;  /* 0x00000005ff137e24 */ /* 0x002fca000f8e00ff */
[----:B------:R-:W-:Y:S01]  /*17b0*/  F2F.F32.F64 R15, R16 ;  /* 0x00000010000f7310 */ /* 0x000fe20000301000 */
[----:B----4-:R-:W-:Y:S01]  /*17c0*/  DADD R8, R8, -UR12 ;  /* 0x8000000c08087e29 */ /* 0x010fe20008000000 */
[----:B---3--:R-:W-:Y:S01]  /*17d0*/  MOV R23, UR6 ;  /* 0x0000000600177c02 */ /* 0x008fe20008000f00 */
[----:B------:R-:W-:-:S05]  /*17e0*/  IMAD R4, R0, R19, UR7 ;  /* 0x0000000700047e24 */ /* 0x000fca000f8e0213 */
[----:B------:R-:W0:Y:S01]  /*17f0*/  F2F.F32.F64 R14, R8 ;  /* 0x00000008000e7310 */ /* 0x000e220000301000 */
[----:B------:R-:W-:-:S04]  /*1800*/  IMAD R11, R4, R23, UR9 ;  /* 0x00000009040b7e24 */ /* 0x000fc8000f8e0217 */
[----:B--2---:R-:W-:-:S05]  /*1810*/  IMAD.WIDE R6, R11, 0x8, R6 ;  /* 0x000000080b067825 */ /* 0x004fca00078e0206 */
[----:B0-----:R0:W-:Y:S02]  /*1820*/  STG.E.64 desc[UR10][R6.64], R14 ;  /* 0x0000000e06007986 */ /* 0x0011e4000c101b0a */
.L_x_115:
[----:B------:R-:W-:Y:S05]  /*1830*/  BSYNC.RECONVERGENT B0 ;  /* 0x0000000000007941 */ /* 0x000fea0003800200 */
.L_x_114:
[----:B------:R-:W-:Y:S05]  /*1840*/  BRA.U UP2, `(.L_x_116) ;  /* 0xfffffff102c47547 */ /* 0x000fea000b83ffff */
[----:B------:R-:W-:Y:S05]  /*1850*/  EXIT ;  /* 0x000000000000794d */ /* 0x000fea0003800000 */
        .weak           $__internal_3_$__cuda_sm20_sqrt_rn_f32_slowpath
        .type           $__internal_3_$__cuda_sm20_sqrt_rn_f32_slowpath,@function
        .size           $__internal_3_$__cuda_sm20_sqrt_rn_f32_slowpath,(.L_x_186 - $__internal_3_$__cuda_sm20_sqrt_rn_f32_slowpath)
$__internal_3_$__cuda_sm20_sqrt_rn_f32_slowpath:
[----:B------:R-:W-:-:S13]  /*1860*/  LOP3.LUT P0, RZ, R4, 0x7fffffff, RZ, 0xc0, !PT ;  /* 0x7fffffff04ff7812 */ /* 0x000fda000780c0ff */
[----:B------:R-:W-:Y:S01]  /*1870*/  @!P0 MOV R12, R4 ;  /* 0x00000004000c8202 */ /* 0x000fe20000000f00 */
[----:B------:R-:W-:Y:S06]  /*1880*/  @!P0 BRA `(.L_x_117) ;  /* 0x0000000000408947 */ /* 0x000fec0003800000 */
[----:B------:R-:W-:-:S13]  /*1890*/  FSETP.GEU.FTZ.AND P0, PT, R4, RZ, PT ;  /* 0x000000ff0400720b */ /* 0x000fda0003f1e000 */
[----:B------:R-:W-:Y:S01]  /*18a0*/  @!P0 MOV R12, 0x7fffffff ;  /* 0x7fffffff000c8802 */ /* 0x000fe20000000f00 */
        /* <DEDUP_REMOVED lines=9> */
[----:B------:R-:W-:Y:S02]  /*1940*/  @!P0 IMAD.MOV.U32 R12, RZ, RZ, R4 ;  /* 0x000000ffff0c8224 */ /* 0x000fe400078e0004 */
[----:B------:R-:W-:-:S04]  /*1950*/  @P0 FADD.FTZ R15, -R14, -RZ ;  /* 0x800000ff0e0f0221 */ /* 0x000fc80000010100 */
[----:B------:R-:W-:-:S04]  /*1960*/  @P0 FFMA R15, R14, R15, R13 ;  /* 0x0000000f0e0f0223 */ /* 0x000fc8000000000d */
[----:B------:R-:W-:-:S04]  /*1970*/  @P0 FFMA R15, R15, R16, R14 ;  /* 0x000000100f0f0223 */ /* 0x000fc8000000000e */
[----:B------:R-:W-:-:S07]  /*1980*/  @P0 FMUL.FTZ R12, R15, 2.3283064365386962891e-10 ;  /* 0x2f8000000f0c0820 */ /* 0x000fce0000410000 */
.L_x_117:
[----:B------:R-:W-:Y:S01]  /*1990*/  HFMA2 R13, -RZ, RZ, 0, 0 ;  /* 0x00000000ff0d7431 */ /* 0x000fe200000001ff */
[----:B------:R-:W-:Y:S02]  /*19a0*/  MOV R4, R12 ;  /* 0x0000000c00047202 */ /* 0x000fe40000000f00 */
[----:B------:R-:W-:-:S04]  /*19b0*/  MOV R12, R17 ;  /* 0x00000011000c7202 */ /* 0x000fc80000000f00 */
[----:B------:R-:W-:Y:S05]  /*19c0*/  RET.REL.NODEC R12 `(holo_reco_sfcw_time_domain_custom_positions_noaggregate) ;  /* 0xffffffe40c8c7950 */ /* 0x000fea0003c3ffff */
.L_x_118:
        /* <DEDUP_REMOVED lines=11> */
.L_x_186:


//--------------------- .text.holo_reco_sfcw_time_domain_custom_positions --------------------------
	.section	.text.holo_reco_sfcw_time_domain_custom_positions,"ax",@progbits
	.align	128
        .global         holo_reco_sfcw_time_domain_custom_positions
        .type           holo_reco_sfcw_time_domain_custom_positions,@function
        .size           holo_reco_sfcw_time_domain_custom_positions,(.L_x_188 - holo_reco_sfcw_time_domain_custom_positions)
        .other          holo_reco_sfcw_time_domain_custom_positions,@"STO_CUDA_ENTRY STV_DEFAULT"
holo_reco_sfcw_time_domain_custom_positions:
.text.holo_reco_sfcw_time_domain_custom_positions:
[----:B------:R-:W0:Y:S01]  /*0000*/  LDC R1, c[0x0][0x37c] ;  /* 0x0000df00ff017b82 */ /* 0x000e220000000800 */
[----:B------:R-:W1:Y:S07]  /*0010*/  S2R R0, SR_TID.X ;  /* 0x0000000000007919 */ /* 0x000e6e0000002100 */
[----:B------:R-:W1:Y:S01]  /*0020*/  S2UR UR4, SR_CTAID.X ;  /* 0x00000000000479c3 */ /* 0x000e620000002500 */
[----:B------:R-:W2:Y:S01]  /*0030*/  LDCU UR5, c[0x0][0x3a8] ;  /* 0x00007500ff0577ac */ /* 0x000ea20008000800 */
[----:B0-----:R-:W-:-:S06]  /*0040*/  VIADD R1, R1, 0xffffffe0 ;  /* 0xffffffe001017836 */ /* 0x001fcc0000000000 */
[----:B------:R-:W1:Y:S02]  /*0050*/  LDC R3, c[0x0][0x360] ;  /* 0x0000d800ff037b82 */ /* 0x000e640000000800 */
[----:B-1----:R-:W-:-:S05]  /*0060*/  IMAD R0, R3, UR4, R0 ;  /* 0x0000000403007c24 */ /* 0x002fca000f8e0200 */
[----:B--2---:R-:W-:-:S13]  /*0070*/  ISETP.GE.AND P0, PT, R0, UR5, PT ;  /* 0x0000000500007c0c */ /* 0x004fda000bf06270 */
[----:B------:R-:W-:Y:S05]  /*0080*/  @P0 EXIT ;  /* 0x000000000000094d */ /* 0x000fea0003800000 */
[----:B------:R-:W0:Y:S01]  /*0090*/  LDC R2, c[0x0][0x388] ;  /* 0x0000e200ff027b82 */ /* 0x000e220000000800 */
[----:B------:R-:W0:Y:S01]  /*00a0*/  LDCU UR4, c[0x0][0x398] ;  /* 0x00007300ff0477ac */ /* 0x000e220008000800 */
[----:B------:R-:W-:Y:S02]  /*00b0*/  IMAD.MOV.U32 R14, RZ, RZ, 0x3a83126f ;  /* 0x3a83126fff0e7424 */ /* 0x000fe400078e00ff */
[----:B------:R-:W-:Y:S01]  /*00c0*/  IMAD.MOV.U32 R15, RZ, RZ, 0x3a83126f ;  /* 0x3a83126fff0f7424 */ /* 0x000fe200078e00ff */
[----:B------:R-:W1:Y:S03]  /*00d0*/  LDCU.64 UR6, c[0x0][0x358] ;  /* 0x00006b00ff0677ac */ /* 0x000e660008000a00 */
[----:B------:R-:W0:Y:S02]  /*00e0*/  LDC R3, c[0x0][0x3c0] ;  /* 0x0000f000ff037b82 */ /* 0x000e240000000800 */
[----:B0-----:R-:W-:-:S04]  /*00f0*/  VIMNMX3 R2, R2, UR4, R3, PT ;  /* 0x0000000402027c0f */ /* 0x001fc8000b800103 */
[----:B------:R-:W-:-:S13]  /*0100*/  ISETP.GE.AND P0, PT, R2, 0x1, PT ;  /* 0x000000010200780c */ /* 0x000fda0003f06270 */
[----:B-1----:R-:W-:Y:S05]  /*0110*/  @!P0 BRA `(.L_x_119) ;  /* 0x00000010002c8947 */ /* 0x002fea0003800000 */
[----:B------:R-:W0:Y:S02]  /*0120*/  LDC.64 R2, c[0x0][0x3a0] ;  /* 0x0000e800ff027b82 */ /* 0x000e240000000a00 */
[----:B0-----:R-:W-:-:S05]  /*0130*/  IMAD.WIDE R2, R0, 0xc, R2 ;  /* 0x0000000c00027825 */ /* 0x001fca00078e0202 */
[----:B------:R0:W5:Y:S04]  /*0140*/  LDG.E R4, desc[UR6][R2.64] ;  /* 0x0000000602047981 */ /* 0x000168000c1e1900 */
[----:B------:R0:W5:Y:S04]  /*0150*/  LDG.E R5, desc[UR6][R2.64+0x4] ;  /* 0x0000040602057981 */ /* 0x000168000c1e1900 */
[----:B------:R0:W5:Y:S01]  /*0160*/  LDG.E R6, desc[UR6][R2.64+0x8] ;  /* 0x0000080602067981 */ /* 0x000162000c1e1900 */
[----:B------:R-:W-:Y:S02]  /*0170*/  HFMA2 R7, -RZ, RZ, 0, 0 ;  /* 0x00000000ff077431 */ /* 0x000fe400000001ff */
[----:B------:R-:W-:-:S02]  /*0180*/  IMAD.MOV.U32 R15, RZ, RZ, 0x3a83126f ;  /* 0x3a83126fff0f7424 */ /* 0x000fc400078e00ff */
[----:B------:R-:W-:-:S07]  /*0190*/  IMAD.MOV.U32 R14, RZ, RZ, 0x3a83126f ;  /* 0x3a83126fff0e7424 */ /* 0x000fce00078e00ff */
.L_x_138:
[----:B0-----:R-:W0:Y:S01]  /*01a0*/  LDC.64 R2, c[0x0][0x390] ;  /* 0x0000e400ff027b82 */ /* 0x001e220000000a00 */
[----:B------:R-:W1:Y:S01]  /*01b0*/  LDCU UR4, c[0x0][0x398] ;  /* 0x00007300ff0477ac */ /* 0x000e620008000800 */
[----:B0-----:R-:W-:-:S05]  /*01c0*/  IMAD.WIDE.U32 R2, R7, 0xc, R2 ;  /* 0x0000000c07027825 */ /* 0x001fca00078e0002 */
[----:B------:R-:W2:Y:S04]  /*01d0*/  LDG.E R8, desc[UR6][R2.64+0x4] ;  /* 0x0000040602087981 */ /* 0x000ea8000c1e1900 */
[----:B------:R-:W3:Y:S04]  /*01e0*/  LDG.E R11, desc[UR6][R2.64] ;  /* 0x00000006020b7981 */ /* 0x000ee8000c1e1900 */
[----:B------:R-:W4:Y:S01]  /*01f0*/  LDG.E R9, desc[UR6][R2.64+0x8] ;  /* 0x0000080602097981 */ /* 0x000f22000c1e1900 */
[----:B------:R-:W-:Y:S01]  /*0200*/  BSSY.RECONVERGENT B0, `(.L_x_120) ;  /* 0x0000017000007945 */ /* 0x000fe20003800200 */
[----:B--2--5:R-:W-:Y:S01]  /*0210*/  FADD R8, R5, -R8 ;  /* 0x8000000805087221 */ /* 0x024fe20000000000 */
[----:B---3--:R-:W-:-:S03]  /*0220*/  FADD R11, R4, -R11 ;  /* 0x8000000b040b7221 */ /* 0x008fc60000000000 */
[----:B------:R-:W-:Y:S01]  /*0230*/  FMUL R8, R8, R8 ;  /* 0x0000000808087220 */ /* 0x000fe20000400000 */
[----:B----4-:R-:W-:-:S03]  /*0240*/  FADD R9, R6, -R9 ;  /* 0x8000000906097221 */ /* 0x010fc60000000000 */
[----:B------:R-:W-:-:S04]  /*0250*/  FFMA R8, R11, R11, R8 ;  /* 0x0000000b0b087223 */ /* 0x000fc80000000008 */
[----:B------:R-:W-:Y:S01]  /*0260*/  FFMA R10, R9, R9, R8 ;  /* 0x00000009090a7223 */ /* 0x000fe20000000008 */
[----:B------:R-:W-:Y:S01]  /*0270*/  MOV R8, R7 ;  /* 0x0000000700087202 */ /* 0x000fe20000000f00 */
[----:B------:R-:W-:Y:S02]  /*0280*/  VIADD R7, R7, 0x1 ;  /* 0x0000000107077836 */ /* 0x000fe40000000000 */
[----:B------:R-:W-:Y:S01]  /*0290*/  VIADD R9, R10, 0xf3000000 ;  /* 0xf30000000a097836 */ /* 0x000fe20000000000 */
[----:B------:R0:W2:Y:S02]  /*02a0*/  MUFU.RSQ R3, R10 ;  /* 0x0000000a00037308 */ /* 0x0000a40000001400 */
[----:B-1----:R-:W-:Y:S02]  /*02b0*/  ISETP.NE.AND P2, PT, R7, UR4, PT ;  /* 0x0000000407007c0c */ /* 0x002fe4000bf45270 */
[----:B------:R-:W-:-:S13]  /*02c0*/  ISETP.GT.U32.AND P0, PT, R9, 0x727fffff, PT ;  /* 0x727fffff0900780c */ /* 0x000fda0003f04070 */
[----:B0-2---:R-:W-:Y:S05]  /*02d0*/  @!P0 BRA `(.L_x_121) ;  /* 0x0000000000148947 */ /* 0x005fea0003800000 */
[----:B------:R-:W-:Y:S02]  /*02e0*/  MOV R2, R10 ;  /* 0x0000000a00027202 */ /* 0x000fe40000000f00 */
[----:B------:R-:W-:-:S07]  /*02f0*/  MOV R17, 0x310 ;  /* 0x0000031000117802 */ /* 0x000fce0000000f00 */
[----:B------:R-:W-:Y:S05]  /*0300*/  CALL.REL.NOINC `($__internal_4_$__cuda_sm20_sqrt_rn_f32_slowpath) ;  /* 0x0000000c00c07944 */ /* 0x000fea0003c00000 */
[----:B------:R-:W-:Y:S01]  /*0310*/  IMAD.MOV.U32 R9, RZ, RZ, R10 ;  /* 0x000000ffff097224 */ /* 0x000fe200078e000a */
[----:B------:R-:W-:Y:S06]  /*0320*/  BRA `(.L_x_122) ;  /* 0x0000000000107947 */ /* 0x000fec0003800000 */
.L_x_121:
[----:B------:R-:W-:Y:S01]  /*0330*/  FMUL.FTZ R9, R10, R3 ;  /* 0x000000030a097220 */ /* 0x000fe20000410000 */
[----:B------:R-:W-:-:S03]  /*0340*/  FMUL.FTZ R3, R3, 0.5 ;  /* 0x3f00000003037820 */ /* 0x000fc60000410000 */
[----:B------:R-:W-:-:S04]  /*0350*/  FFMA R2, -R9, R9, R10 ;  /* 0x0000000909027223 */ /* 0x000fc8000000010a */
[----:B------:R-:W-:-:S07]  /*0360*/  FFMA R9, R2, R3, R9 ;  /* 0x0000000302097223 */ /* 0x000fce0000000009 */
.L_x_122:
[----:B------:R-:W-:Y:S05]  /*0370*/  BSYNC.RECONVERGENT B0 ;  /* 0x0000000000007941 */ /* 0x000fea0003800200 */
.L_x_120:
[----:B------:R-:W-:-:S07]  /*0380*/  IMAD.MOV.U32 R11, RZ, RZ, RZ ;  /* 0x000000ffff0b7224 */ /* 0x000fce00078e00ff */
.L_x_137:
[----:B------:R-:W0:Y:S02]  /*0390*/  LDC.64 R2, c[0x0][0x380] ;  /* 0x0000e000ff027b82 */ /* 0x000e240000000a00 */
[----:B0-----:R-:W-:-:S05]  /*03a0*/  IMAD.WIDE.U32 R2, R11, 0xc, R2 ;  /* 0x0000000c0b027825 */ /* 0x001fca00078e0002 */
        /* <DEDUP_REMOVED lines=16> */
[----:B------:R-:W-:Y:S05]  /*04b0*/  CALL.REL.NOINC `($__internal_4_$__cuda_sm20_sqrt_rn_f32_slowpath) ;  /* 0x0000000c00547944 */ /* 0x000fea0003c00000 */
[----:B------:R-:W-:Y:S01]  /*04c0*/  IMAD.MOV.U32 R2, RZ, RZ, R10 ;  /* 0x000000ffff027224 */ /* 0x000fe200078e000a */
[----:B------:R-:W-:Y:S06]  /*04d0*/  BRA `(.L_x_125) ;  /* 0x0000000000107947 */ /* 0x000fec0003800000 */
.L_x_124:
[----:B------:R-:W-:Y:S01]  /*04e0*/  FMUL.FTZ R2, R17, R12 ;  /* 0x0000000c11027220 */ /* 0x000fe20000410000 */
[----:B------:R-:W-:-:S03]  /*04f0*/  FMUL.FTZ R10, R12, 0.5 ;  /* 0x3f0000000c0a7820 */ /* 0x000fc60000410000 */
[----:B------:R-:W-:-:S04]  /*0500*/  FFMA R3, -R2, R2, R17 ;  /* 0x0000000202037223 */ /* 0x000fc80000000111 */
[----:B------:R-:W-:-:S07]  /*0510*/  FFMA R2, R3, R10, R2 ;  /* 0x0000000a03027223 */ /* 0x000fce0000000002 */
.L_x_125:
[----:B------:R-:W-:Y:S05]  /*0520*/  BSYNC.RECONVERGENT B0 ;  /* 0x0000000000007941 */ /* 0x000fea0003800200 */
.L_x_123:
        /* <DEDUP_REMOVED lines=11> */
[----:B------:R-:W-:-:S07]  /*05e0*/  MOV R10, 0x600 ;  /* 0x00000600000a7802 */ /* 0x000fce0000000f00 */
[----:B------:R-:W-:Y:S05]  /*05f0*/  CALL.REL.NOINC `($__internal_5_$__cuda_sm3x_div_rn_noftz_f32_slowpath) ;  /* 0x0000000c00607944 */ /* 0x000fea0003c00000 */
.L_x_127:
[----:B------:R-:W-:Y:S05]  /*0600*/  BSYNC.RECONVERGENT B1 ;  /* 0x0000000000017941 */ /* 0x000fea0003800200 */
.L_x_126:
[----:B------:R-:W0:Y:S01]  /*0610*/  LDCU UR4, c[0x0][0x388] ;  /* 0x00007100ff0477ac */ /* 0x000e220008000800 */
[----:B------:R-:W1:Y:S01]  /*0620*/  F2F.F64.F32 R16, R16 ;  /* 0x0000001000107310 */ /* 0x000e620000201800 */
[----:B------:R-:W-:Y:S02]  /*0630*/  IMAD.MOV.U32 R10, RZ, RZ, RZ ;  /* 0x000000ffff0a7224 */ /* 0x000fe400078e00ff */
[----:B01----:R-:W-:-:S07]  /*0640*/  IMAD R13, R8, UR4, R11 ;  /* 0x00000004080d7c24 */ /* 0x003fce000f8e020b */
.L_x_136:
[----:B------:R-:W0:Y:S02]  /*0650*/  LDC.64 R2, c[0x0][0x3c8] ;  /* 0x0000f200ff027b82 */ /* 0x000e240000000a00 */
[----:B0-----:R-:W-:-:S06]  /*0660*/  IMAD.WIDE.U32 R2, R10, 0x4, R2 ;  /* 0x000000040a027825 */ /* 0x001fcc00078e0002 */
        /* <DEDUP_REMOVED lines=11> */
[-C--:B0-----:R-:W-:Y:S02]  /*0720*/  I2FP.F32.S32 R24, R12.reuse ;  /* 0x0000000c00187245 */ /* 0x081fe40000201400 */
[----:B------:R-:W-:-:S03]  /*0730*/  MOV R25, R12 ;  /* 0x0000000c00197202 */ /* 0x000fc60000000f00 */
[----:B------:R-:W-:-:S04]  /*0740*/  FFMA R21, R24, -1.5707962512969970703, R23 ;  /* 0xbfc90fda18157823 */ /* 0x000fc80000000017 */
[----:B------:R-:W-:-:S04]  /*0750*/  FFMA R21, R24, -7.5497894158615963534e-08, R21 ;  /* 0xb3a2216818157823 */ /* 0x000fc80000000015 */
[----:B------:R-:W-:-:S04]  /*0760*/  FFMA R24, R24, -5.3903029534742383927e-15, R21 ;  /* 0xa7c234c518187823 */ /* 0x000fc80000000015 */
[----:B------:R-:W-:Y:S01]  /*0770*/  IMAD.MOV.U32 R2, RZ, RZ, R24 ;  /* 0x000000ffff027224 */ /* 0x000fe200078e0018 */
        /* <DEDUP_REMOVED lines=10> */
.L_x_131:
[----:B0-----:R-:W-:Y:S01]  /*0820*/  IMAD.U32 R2, RZ, RZ, UR8 ;  /* 0x00000008ff027e24 */ /* 0x001fe2000f8e00ff */
[----:B------:R-:W-:-:S05]  /*0830*/  MOV R3, UR9 ;  /* 0x0000000900037c02 */ /* 0x000fca0008000f00 */
        /* <DEDUP_REMOVED lines=9> */
[----:B0-----:R-:W-:Y:S01]  /*08d0*/  VIADD R12, R12, 0x4 ;  /* 0x000000040c0c7836 */ /* 0x001fe20000000000 */
        /* <DEDUP_REMOVED lines=20> */
[----:B0-----:R-:W-:Y:S02]  /*0a20*/  SHF.R.U32.HI R21, RZ, 0x1e, R12 ;  /* 0x0000001eff157819 */ /* 0x001fe4000001160c */
[C---:B------:R-:W-:Y:S02]  /*0a30*/  LOP3.LUT R2, R18.reuse, R3, RZ, 0x3c, !PT ;  /* 0x0000000312027212 */ /* 0x040fe400078e3cff */
[----:B------:R-:W-:Y:S02]  /*0a40*/  LOP3.LUT R3, R18, R20, RZ, 0x3c, !PT ;  /* 0x0000001412037212 */ /* 0x000fe400078e3cff */
[C---:B------:R-:W-:Y:S02]  /*0a50*/  LEA.HI R12, R20.reuse, R21, RZ, 0x1 ;  /* 0x00000015140c7211 */ /* 0x040fe400078f08ff */
[----:B------:R-:W-:Y:S02]  /*0a60*/  LOP3.LUT R22, R20, R23, RZ, 0x3c, !PT ;  /* 0x0000001714167212 */ /* 0x000fe400078e3cff */
[----:B------:R-:W0:Y:S01]  /*0a70*/  I2F.F64.S64 R2, R2 ;  /* 0x0000000200027312 */ /* 0x000e220000301c00 */
[----:B------:R-:W-:Y:S01]  /*0a80*/  IMAD.MOV R20, RZ, RZ, -R12 ;  /* 0x000000ffff147224 */ /* 0x000fe200078e0a0c */
[----:B------:R-:W-:-:S03]  /*0a90*/  ISETP.GE.AND P1, PT, R22, RZ, PT ;  /* 0x000000ff1600720c */ /* 0x000fc60003f26270 */
[----:B------:R-:W-:Y:S01]  /*0aa0*/  @!P0 IMAD.MOV.U32 R12, RZ, RZ, R20 ;  /* 0x000000ffff0c8224 */ /* 0x000fe200078e0014 */
[----:B0-----:R-:W-:-:S10]  /*0ab0*/  DMUL R18, R2, UR4 ;  /* 0x0000000402127c28 */ /* 0x001fd40008000000 */
[----:B------:R-:W0:Y:S02]  /*0ac0*/  F2F.F32.F64 R18, R18 ;  /* 0x0000001200127310 */ /* 0x000e240000301000 */
[----:B0-----:R-:W-:Y:S01]  /*0ad0*/  FSEL R2, -R18, R18, !P1 ;  /* 0x0000001212027208 */ /* 0x001fe20004800100 */
[----:B------:R-:W-:Y:S06]  /*0ae0*/  BRA `(.L_x_129) ;  /* 0x0000000000087947 */ /* 0x000fec0003800000 */
.L_x_130:
[----:B------:R-:W-:Y:S01]  /*0af0*/  FMUL R2, RZ, R23 ;  /* 0x00000017ff027220 */ /* 0x000fe20000400000 */
[----:B------:R-:W-:-:S07]  /*0b00*/  MOV R12, RZ ;  /* 0x000000ff000c7202 */ /* 0x000fce0000000f00 */
.L_x_129:
[----:B------:R-:W-:Y:S05]  /*0b10*/  BSYNC.RECONVERGENT B0 ;  /* 0x0000000000007941 */ /* 0x000fea0003800200 */
.L_x_128:
[----:B------:R-:W-:Y:S02]  /*0b20*/  IMAD.MOV.U32 R20, RZ, RZ, 0x37cbac00 ;  /* 0x37cbac00ff147424 */ /* 0x000fe400078e00ff */
[----:B------:R-:W-:Y:S01]  /*0b30*/  FMUL R3, R2, R2 ;  /* 0x0000000202037220 */ /* 0x000fe20000400000 */
[C---:B------:R-:W-:Y:S01]  /*0b40*/  LOP3.LUT R19, R12.reuse, 0x1, RZ, 0xc0, !PT ;  /* 0x000000010c137812 */ /* 0x040fe200078ec0ff */
[----:B------:R-:W-:Y:S01]  /*0b50*/  IMAD.MOV.U32 R21, RZ, RZ, 0x3c0885e4 ;  /* 0x3c0885e4ff157424 */ /* 0x000fe200078e00ff */
[----:B------:R-:W-:Y:S01]  /*0b60*/  BSSY.RECONVERGENT B0, `(.L_x_132) ;  /* 0x0000045000007945 */ /* 0x000fe20003800200 */
[----:B------:R-:W-:Y:S01]  /*0b70*/  FFMA R18, R3, R20, -0.0013887860113754868507 ;  /* 0xbab607ed03127423 */ /* 0x000fe20000000014 */
[----:B------:R-:W-:Y:S01]  /*0b80*/  ISETP.NE.U32.AND P0, PT, R19, 0x1, PT ;  /* 0x000000011300780c */ /* 0x000fe20003f05070 */
[----:B------:R-:W-:Y:S01]  /*0b90*/  IMAD.MOV.U32 R22, RZ, RZ, 0x3e2aaaa8 ;  /* 0x3e2aaaa8ff167424 */ /* 0x000fe200078e00ff */
[----:B------:R-:W-:Y:S02]  /*0ba0*/  IADD3 R19, PT, PT, R12, 0x1, RZ ;  /* 0x000000010c137810 */ /* 0x000fe40007ffe0ff */
[----:B------:R-:W-:-:S02]  /*0bb0*/  FSEL R18, R18, -0.00019574658654164522886, P0 ;  /* 0xb94d415312127808 */ /* 0x000fc40000000000 */
[----:B------:R-:W-:Y:S02]  /*0bc0*/  FSEL R12, R21, 0.041666727513074874878, !P0 ;  /* 0x3d2aaabb150c7808 */ /* 0x000fe40004000000 */
[----:B------:R-:W-:Y:S02]  /*0bd0*/  LOP3.LUT P1, RZ, R19, 0x2, RZ, 0xc0, !PT ;  /* 0x0000000213ff7812 */ /* 0x000fe4000782c0ff */
[----:B------:R-:W-:Y:S01]  /*0be0*/  FSEL R19, -R22, -0.4999999701976776123, !P0 ;  /* 0xbeffffff16137808 */ /* 0x000fe20004000100 */
[----:B------:R-:W-:Y:S01]  /*0bf0*/  FFMA R18, R3, R18, R12 ;  /* 0x0000001203127223 */ /* 0x000fe2000000000c */
[----:B------:R-:W-:Y:S02]  /*0c00*/  FSEL R12, R2, 1, !P0 ;  /* 0x3f800000020c7808 */ /* 0x000fe40004000000 */
[----:B------:R-:W-:Y:S01]  /*0c10*/  FSETP.GE.AND P0, PT, |R23|, 105615, PT ;  /* 0x47ce47801700780b */ /* 0x000fe20003f06200 */
[C---:B------:R-:W-:Y:S02]  /*0c20*/  FFMA R18, R3.reuse, R18, R19 ;  /* 0x0000001203127223 */ /* 0x040fe40000000013 */
[----:B------:R-:W-:-:S04]  /*0c30*/  FFMA R3, R3, R12, RZ ;  /* 0x0000000c03037223 */ /* 0x000fc800000000ff */
[----:B------:R-:W-:-:S04]  /*0c40*/  FFMA R12, R3, R18, R12 ;  /* 0x00000012030c7223 */ /* 0x000fc8000000000c */
[----:B------:R-:W-:Y:S02]  /*0c50*/  @P1 FADD R12, RZ, -R12 ;  /* 0x8000000cff0c1221 */ /* 0x000fe40000000000 */
[----:B------:R-:W-:Y:S05]  /*0c60*/  @!P0 BRA `(.L_x_133) ;  /* 0x0000000000d08947 */ /* 0x000fea0003800000 */
[----:B------:R-:W-:-:S13]  /*0c70*/  FSETP.NEU.AND P0, PT, |R23|, +INF , PT ;  /* 0x7f8000001700780b */ /* 0x000fda0003f0d200 */
[----:B------:R-:W-:Y:S05]  /*0c80*/  @!P0 BRA `(.L_x_134) ;  /* 0x0000000000c08947 */ /* 0x000fea0003800000 */
[----:B------:R-:W-:Y:S02]  /*0c90*/  IMAD.SHL.U32 R24, R23, 0x100, RZ ;  /* 0x0000010017187824 */ /* 0x000fe400078e00ff */
[----:B------:R-:W-:Y:S02]  /*0ca0*/  HFMA2 R25, -RZ, RZ, 0, 0 ;  /* 0x00000000ff197431 */ /* 0x000fe400000001ff */
[----:B------:R-:W-:Y:S01]  /*0cb0*/  IMAD.MOV.U32 R26, RZ, RZ, RZ ;  /* 0x000000ffff1a7224 */ /* 0x000fe200078e00ff */
[----:B------:R-:W-:Y:S01]  /*0cc0*/  UMOV UR4, URZ ;  /* 0x000000ff00047c82 */ /* 0x000fe20008000000 */
[----:B------:R-:W-:-:S07]  /*0cd0*/  LOP3.LUT R24, R24, 0x80000000, RZ, 0xfc, !PT ;  /* 0x8000000018187812 */ /* 0x000fce00078efcff */
.L_x_135:
        /* <DEDUP_REMOVED lines=13> */
[C---:B0-----:R-:W-:Y:S02]  /*0db0*/  LOP3.LUT R2, R18.reuse, 0xe0, RZ, 0xc0, !PT ;  /* 0x000000e012027812 */ /* 0x041fe400078ec0ff */
        /* <DEDUP_REMOVED lines=14> */
[C---:B------:R-:W-:Y:S01]  /*0ea0*/  SHF.L.W.U32.HI R26, R3.reuse, 0x2, R24 ;  /* 0x00000002031a7819 */ /* 0x040fe20000010e18 */
[----:B------:R-:W-:-:S03]  /*0eb0*/  IMAD.SHL.U32 R3, R3, 0x4, RZ ;  /* 0x0000000403037824 */ /* 0x000fc600078e00ff */
[----:B------:R-:W-:Y:S02]  /*0ec0*/  SHF.R.S32.HI R18, RZ, 0x1f, R26 ;  /* 0x0000001fff127819 */ /* 0x000fe4000001141a */
[----:B------:R-:W-:Y:S02]  /*0ed0*/  LOP3.LUT R23, R26, R23, RZ, 0x3c, !PT ;  /* 0x000000171a177212 */ /* 0x000fe400078e3cff */
[C---:B------:R-:W-:Y:S02]  /*0ee0*/  LOP3.LUT R2, R18.reuse, R3, RZ, 0x3c, !PT ;  /* 0x0000000312027212 */ /* 0x040fe400078e3cff */
[----:B------:R-:W-:Y:S02]  /*0ef0*/  LOP3.LUT R3, R18, R26, RZ, 0x3c, !PT ;  /* 0x0000001a12037212 */ /* 0x000fe400078e3cff */
[----:B------:R-:W-:Y:S02]  /*0f00*/  LEA.HI R25, R26, R25, RZ, 0x1 ;  /* 0x000000191a197211 */ /* 0x000fe400078f08ff */
[----:B------:R-:W-:-:S02]  /*0f10*/  ISETP.GE.AND P0, PT, R23, RZ, PT ;  /* 0x000000ff1700720c */ /* 0x000fc40003f06270 */
[----:B------:R-:W0:Y:S01]  /*0f20*/  I2F.F64.S64 R2, R2 ;  /* 0x0000000200027312 */ /* 0x000e220000301c00 */
[----:B------:R-:W-:-:S05]  /*0f30*/  IADD3 R23, PT, PT, -R25, RZ, RZ ;  /* 0x000000ff19177210 */ /* 0x000fca0007ffe1ff */
[----:B------:R-:W-:Y:S01]  /*0f40*/  @!P1 IMAD.MOV.U32 R25, RZ, RZ, R23 ;  /* 0x000000ffff199224 */ /* 0x000fe200078e0017 */
[----:B0-----:R-:W-:-:S10]  /*0f50*/  DMUL R18, R2, UR4 ;  /* 0x0000000402127c28 */ /* 0x001fd40008000000 */
[----:B------:R-:W0:Y:S02]  /*0f60*/  F2F.F32.F64 R18, R18 ;  /* 0x0000001200127310 */ /* 0x000e240000301000 */
[----:B0-----:R-:W-:Y:S01]  /*0f70*/  FSEL R24, -R18, R18, !P0 ;  /* 0x0000001212187208 */ /* 0x001fe20004000100 */
[----:B------:R-:W-:Y:S06]  /*0f80*/  BRA `(.L_x_133) ;  /* 0x0000000000087947 */ /* 0x000fec0003800000 */
.L_x_134:
[----:B------:R-:W-:Y:S01]  /*0f90*/  FMUL R24, RZ, R23 ;  /* 0x00000017ff187220 */ /* 0x000fe20000400000 */
[----:B------:R-:W-:-:S07]  /*0fa0*/  IMAD.MOV.U32 R25, RZ, RZ, RZ ;  /* 0x000000ffff197224 */ /* 0x000fce00078e00ff */
.L_x_133:
[----:B------:R-:W-:Y:S05]  /*0fb0*/  BSYNC.RECONVERGENT B0 ;  /* 0x0000000000007941 */ /* 0x000fea0003800200 */
.L_x_132:
[----:B------:R-:W0:Y:S01]  /*0fc0*/  LDC.64 R2, c[0x0][0x3b8] ;  /* 0x0000ee00ff027b82 */ /* 0x000e220000000a00 */
[----:B------:R-:W1:Y:S02]  /*0fd0*/  LDCU UR4, c[0x0][0x3c0] ;  /* 0x00007800ff0477ac */ /* 0x000e640008000800 */
[----:B-1----:R-:W-:-:S04]  /*0fe0*/  IMAD R19, R13, UR4, R10 ;  /* 0x000000040d137c24 */ /* 0x002fc8000f8e020a */
[----:B0-----:R-:W-:-:S06]  /*0ff0*/  IMAD.WIDE R2, R19, 0x8, R2 ;  /* 0x0000000813027825 */ /* 0x001fcc00078e0202 */
[----:B------:R-:W2:Y:S01]  /*1000*/  LDG.E.64 R2, desc[UR6][R2.64] ;  /* 0x0000000602027981 */ /* 0x000ea2000c1e1b00 */
[----:B------:R-:W-:Y:S01]  /*1010*/  FMUL R19, R24, R24 ;  /* 0x0000001818137220 */ /* 0x000fe20000400000 */
[C---:B------:R-:W-:Y:S02]  /*1020*/  LOP3.LUT R18, R25.reuse, 0x1, RZ, 0xc0, !PT ;  /* 0x0000000119127812 */ /* 0x040fe400078ec0ff */
[----:B------:R-:W-:Y:S01]  /*1030*/  LOP3.LUT P1, RZ, R25, 0x2, RZ, 0xc0, !PT ;  /* 0x0000000219ff7812 */ /* 0x000fe2000782c0ff */
[----:B------:R-:W-:Y:S01]  /*1040*/  FFMA R20, R19, R20, -0.0013887860113754868507 ;  /* 0xbab607ed13147423 */ /* 0x000fe20000000014 */
[----:B------:R-:W-:Y:S02]  /*1050*/  ISETP.NE.U32.AND P0, PT, R18, 0x1, PT ;  /* 0x000000011200780c */ /* 0x000fe40003f05070 */
[----:B------:R-:W-:Y:S02]  /*1060*/  IADD3 R10, PT, PT, R10, 0x1, RZ ;  /* 0x000000010a0a7810 */ /* 0x000fe40007ffe0ff */
[----:B------:R-:W-:-:S02]  /*1070*/  FSEL R18, R21, 0.041666727513074874878, P0 ;  /* 0x3d2aaabb15127808 */ /* 0x000fc40000000000 */
[----:B------:R-:W-:Y:S02]  /*1080*/  FSEL R20, R20, -0.00019574658654164522886, !P0 ;  /* 0xb94d415314147808 */ /* 0x000fe40004000000 */
[----:B------:R-:W-:Y:S02]  /*1090*/  FSEL R21, -R22, -0.4999999701976776123, P0 ;  /* 0xbeffffff16157808 */ /* 0x000fe40000000100 */
[----:B------:R-:W-:Y:S01]  /*10a0*/  FSEL R24, R24, 1, P0 ;  /* 0x3f80000018187808 */ /* 0x000fe20000000000 */
[----:B------:R-:W-:Y:S01]  /*10b0*/  FFMA R18, R19, R20, R18 ;  /* 0x0000001413127223 */ /* 0x000fe20000000012 */
[----:B------:R-:W-:-:S03]  /*10c0*/  ISETP.NE.AND P0, PT, R10, UR4, PT ;  /* 0x000000040a007c0c */ /* 0x000fc6000bf05270 */
[C---:B------:R-:W-:Y:S01]  /*10d0*/  FFMA R18, R19.reuse, R18, R21 ;  /* 0x0000001213127223 */ /* 0x040fe20000000015 */
[----:B------:R-:W-:-:S04]  /*10e0*/  FFMA R19, R19, R24, RZ ;  /* 0x0000001813137223 */ /* 0x000fc800000000ff */
[----:B------:R-:W-:-:S04]  /*10f0*/  FFMA R18, R19, R18, R24 ;  /* 0x0000001213127223 */ /* 0x000fc80000000018 */
[----:B------:R-:W-:-:S04]  /*1100*/  @P1 FADD R18, RZ, -R18 ;  /* 0x80000012ff121221 */ /* 0x000fc80000000000 */
[C---:B--2---:R-:W-:Y:S01]  /*1110*/  FMUL R19, R18.reuse, R3 ;  /* 0x0000000312137220 */ /* 0x044fe20000400000 */
[----:B------:R-:W-:-:S03]  /*1120*/  FMUL R18, R18, R2 ;  /* 0x0000000212127220 */ /* 0x000fc60000400000 */
[C---:B------:R-:W-:Y:S01]  /*1130*/  FFMA R19, R12.reuse, R2, -R19 ;  /* 0x000000020c137223 */ /* 0x040fe20000000813 */
[----:B------:R-:W-:-:S03]  /*1140*/  FFMA R18, R12, R3, R18 ;  /* 0x000000030c127223 */ /* 0x000fc60000000012 */
[----:B------:R-:W-:Y:S01]  /*1150*/  FADD R14, R19, R14 ;  /* 0x0000000e130e7221 */ /* 0x000fe20000000000 */
[----:B------:R-:W-:Y:S01]  /*1160*/  FADD R15, R18, R15 ;  /* 0x0000000f120f7221 */ /* 0x000fe20000000000 */
[----:B------:R-:W-:Y:S06]  /*1170*/  @P0 BRA `(.L_x_136) ;  /* 0xfffffff400340947 */ /* 0x000fec000383ffff */
[----:B------:R-:W0:Y:S01]  /*1180*/  LDCU UR4, c[0x0][0x388] ;  /* 0x00007100ff0477ac */ /* 0x000e220008000800 */
[----:B------:R-:W-:-:S05]  /*1190*/  VIADD R11, R11, 0x1 ;  /* 0x000000010b0b7836 */ /* 0x000fca0000000000 */
[----:B0-----:R-:W-:-:S13]  /*11a0*/  ISETP.NE.AND P0, PT, R11, UR4, PT ;  /* 0x000000040b007c0c */ /* 0x001fda000bf05270 */
[----:B------:R-:W-:Y:S05]  /*11b0*/  @P0 BRA `(.L_x_137) ;  /* 0xfffffff000740947 */ /* 0x000fea000383ffff */
[----:B------:R-:W-:Y:S05]  /*11c0*/  @P2 BRA `(.L_x_138) ;  /* 0xffffffec00f42947 */ /* 0x000fea000383ffff */
.L_x_119:
[----:B------:R-:W0:Y:S02]  /*11d0*/  LDC.64 R2, c[0x0][0x3b0] ;  /* 0x0000ec00ff027b82 */ /* 0x000e240000000a00 */
[----:B0-----:R-:W-:-:S05]  /*11e0*/  IMAD.WIDE R2, R0, 0x8, R2 ;  /* 0x0000000800027825 */ /* 0x001fca00078e0202 */
[----:B------:R-:W-:Y:S01]  /*11f0*/  STG.E.64 desc[UR6][R2.64], R14 ;  /* 0x0000000e02007986 */ /* 0x000fe2000c101b06 */
[----:B------:R-:W-:Y:S05]  /*1200*/  EXIT ;  /* 0x000000000000794d */ /* 0x000fea0003800000 */
        .weak           $__internal_4_$__cuda_sm20_sqrt_rn_f32_slowpath
        .type           $__internal_4_$__cuda_sm20_sqrt_rn_f32_slowpath,@function
        .size           $__internal_4_$__cuda_sm20_sqrt_rn_f32_slowpath,($__internal_5_$__cuda_sm3x_div_rn_noftz_f32_slowpath - $__internal_4_$__cuda_sm20_sqrt_rn_f32_slowpath)
$__internal_4_$__cuda_sm20_sqrt_rn_f32_slowpath:
[----:B------:R-:W-:-:S13]  /*1210*/  LOP3.LUT P0, RZ, R2, 0x7fffffff, RZ, 0xc0, !PT ;  /* 0x7fffffff02ff7812 */ /* 0x000fda000780c0ff */
[----:B------:R-:W-:Y:S01]  /*1220*/  @!P0 IMAD.MOV.U32 R3, RZ, RZ, R2 ;  /* 0x000000ffff038224 */ /* 0x000fe200078e0002 */
        /* <DEDUP_REMOVED lines=17> */
.L_x_139:
[----:B------:R-:W-:Y:S01]  /*1340*/  IMAD.MOV.U32 R10, RZ, RZ, R3 ;  /* 0x000000ffff0a7224 */ /* 0x000fe200078e0003 */
[----:B------:R-:W-:Y:S01]  /*1350*/  MOV R2, R17 ;  /* 0x0000001100027202 */ /* 0x000fe20000000f00 */
[----:B------:R-:W-:-:S04]  /*1360*/  IMAD.MOV.U32 R3, RZ, RZ, 0x0 ;  /* 0x00000000ff037424 */ /* 0x000fc800078e00ff */
[----:B------:R-:W-:Y:S05]  /*1370*/  RET.REL.NODEC R2 `(holo_reco_sfcw_time_domain_custom_positions) ;  /* 0xffffffec02207950 */ /* 0x000fea0003c3ffff */
        .weak           $__internal_5_$__cuda_sm3x_div_rn_noftz_f32_slowpath
        .type           $__internal_5_$__cuda_sm3x_div_rn_noftz_f32_slowpath,@function
        .size           $__internal_5_$__cuda_sm3x_div_rn_noftz_f32_slowpath,(.L_x_188 - $__internal_5_$__cuda_sm3x_div_rn_noftz_f32_slowpath)
$__internal_5_$__cuda_sm3x_div_rn_noftz_f32_slowpath:
[----:B------:R-:W-:Y:S01]  /*1380*/  SHF.R.U32.HI R3, RZ, 0x17, R2 ;  /* 0x00000017ff037819 */ /* 0x000fe20000011602 */
[----:B------:R-:W-:Y:S04]  /*1390*/  BSSY.RECONVERGENT B0, `(.L_x_140) ;  /* 0x000005c000007945 */ /* 0x000fe80003800200 */
[----:B------:R-:W-:Y:S01]  /*13a0*/  BSSY.RELIABLE B2, `(.L_x_141) ;  /* 0x000001a000027945 */ /* 0x000fe20003800100 */
[----:B------:R-:W-:Y:S02]  /*13b0*/  LOP3.LUT R13, R3, 0xff, RZ, 0xc0, !PT ;  /* 0x000000ff030d7812 */ /* 0x000fe400078ec0ff */
[----:B------:R-:W-:-:S03]  /*13c0*/  MOV R3, R2 ;  /* 0x0000000200037202 */ /* 0x000fc60000000f00 */
[----:B------:R-:W-:-:S05]  /*13d0*/  VIADD R16, R13, 0xffffffff ;  /* 0xffffffff0d107836 */ /* 0x000fca0000000000 */
[----:B------:R-:W-:-:S13]  /*13e0*/  ISETP.GT.U32.OR P0, PT, R16, 0xfd, !PT ;  /* 0x000000fd1000780c */ /* 0x000fda0007f04470 */
[----:B------:R-:W-:Y:S01]  /*13f0*/  @!P0 IMAD.MOV.U32 R12, RZ, RZ, RZ ;  /* 0x000000ffff0c8224 */ /* 0x000fe200078e00ff */
[----:B------:R-:W-:Y:S06]  /*1400*/  @!P0 BRA `(.L_x_142) ;  /* 0x00000000004c8947 */ /* 0x000fec0003800000 */
[----:B------:R-:W-:-:S13]  /*1410*/  FSETP.GTU.FTZ.AND P0, PT, |R2|, +INF , PT ;  /* 0x7f8000000200780b */ /* 0x000fda0003f1c200 */
[----:B------:R-:W-:Y:S05]  /*1420*/  @P0 BREAK.RELIABLE B2 ;  /* 0x0000000000020942 */ /* 0x000fea0003800100 */
[----:B------:R-:W-:Y:S05]  /*1430*/  @P0 BRA `(.L_x_143) ;  /* 0x0000000400400947 */ /* 0x000fea0003800000 */
[----:B------:R-:W-:-:S05]  /*1440*/  IMAD.MOV.U32 R12, RZ, RZ, 0x4d8ef3c2 ;  /* 0x4d8ef3c2ff0c7424 */ /* 0x000fca00078e00ff */
[----:B------:R-:W-:-:S13]  /*1450*/  LOP3.LUT P0, RZ, R12, 0x7fffffff, R3, 0xc8, !PT ;  /* 0x7fffffff0cff7812 */ /* 0x000fda000780c803 */
[----:B------:R-:W-:Y:S05]  /*1460*/  @!P0 BREAK.RELIABLE B2 ;  /* 0x0000000000028942 */ /* 0x000fea0003800100 */
[----:B------:R-:W-:Y:S05]  /*1470*/  @!P0 BRA `(.L_x_144) ;  /* 0x0000000400288947 */ /* 0x000fea0003800000 */
[----:B------:R-:W-:-:S13]  /*1480*/  LOP3.LUT P0, RZ, R3, 0x7fffffff, RZ, 0xc0, !PT ;  /* 0x7fffffff03ff7812 */ /* 0x000fda000780c0ff */
[----:B------:R-:W-:Y:S05]  /*1490*/  @!P0 BREAK.RELIABLE B2 ;  /* 0x0000000000028942 */ /* 0x000fea0003800100 */
[----:B------:R-:W-:Y:S05]  /*14a0*/  @!P0 BRA `(.L_x_145) ;  /* 0x0000000400148947 */ /* 0x000fea0003800000 */
[----:B------:R-:W-:Y:S02]  /*14b0*/  FSETP.NEU.FTZ.AND P1, PT, |R2|, +INF , PT ;  /* 0x7f8000000200780b */ /* 0x000fe40003f3d200 */
[----:B------:R-:W-:-:S04]  /*14c0*/  LOP3.LUT P0, RZ, R12, 0x7fffffff, RZ, 0xc0, !PT ;  /* 0x7fffffff0cff7812 */ /* 0x000fc8000780c0ff */
[----:B------:R-:W-:-:S13]  /*14d0*/  PLOP3.LUT P0, PT, P1, P0, PT, 0x2f, 0xf2 ;  /* 0x0000000000f2781c */ /* 0x000fda0000f00577 */
[----:B------:R-:W-:Y:S05]  /*14e0*/  @P0 BREAK.RELIABLE B2 ;  /* 0x0000000000020942 */ /* 0x000fea0003800100 */
[----:B------:R-:W-:Y:S05]  /*14f0*/  @P0 BRA `(.L_x_146) ;  /* 0x0000000000f40947 */ /* 0x000fea0003800000 */
[----:B------:R-:W-:-:S13]  /*1500*/  ISETP.GE.AND P0, PT, R16, RZ, PT ;  /* 0x000000ff1000720c */ /* 0x000fda0003f06270 */
[----:B------:R-:W-:Y:S01]  /*1510*/  @P0 MOV R12, RZ ;  /* 0x000000ff000c0202 */ /* 0x000fe20000000f00 */
[----:B------:R-:W-:Y:S01]  /*1520*/  @!P0 FFMA R3, R2, 1.84467440737095516160e+19, RZ ;  /* 0x5f80000002038823 */ /* 0x000fe200000000ff */
[----:B------:R-:W-:-:S07]  /*1530*/  @!P0 IMAD.MOV.U32 R12, RZ, RZ, -0x40 ;  /* 0xffffffc0ff0c8424 */ /* 0x000fce00078e00ff */
.L_x_142:
[----:B------:R-:W-:Y:S05]  /*1540*/  BSYNC.RELIABLE B2 ;  /* 0x0000000000027941 */ /* 0x000fea0003800100 */
.L_x_141:
[----:B------:R-:W-:Y:S01]  /*1550*/  UMOV UR4, 0x4d8ef3c2 ;  /* 0x4d8ef3c200047882 */ /* 0x000fe20000000000 */
[----:B------:R-:W-:Y:S01]  /*1560*/  VIADD R13, R13, 0xffffff81 ;  /* 0xffffff810d0d7836 */ /* 0x000fe20000000000 */
[----:B------:R-:W-:Y:S01]  /*1570*/  UIADD3 UR4, UPT, UPT, UR4, -0xe000000, URZ ;  /* 0xf200000004047890 */ /* 0x000fe2000fffe0ff */
[----:B------:R-:W-:Y:S02]  /*1580*/  BSSY.RECONVERGENT B2, `(.L_x_147) ;  /* 0x0000033000027945 */ /* 0x000fe40003800200 */
[----:B------:R-:W-:Y:S01]  /*1590*/  IMAD R2, R13, -0x800000, R3 ;  /* 0xff8000000d027824 */ /* 0x000fe200078e0203 */
[----:B------:R-:W-:Y:S02]  /*15a0*/  IADD3 R12, PT, PT, R12, -0x1c, R13 ;  /* 0xffffffe40c0c7810 */ /* 0x000fe40007ffe00d */
[----:B------:R-:W-:-:S03]  /*15b0*/  FADD.FTZ R17, -RZ, -UR4 ;  /* 0x80000004ff117e21 */ /* 0x000fc60008010100 */
[----:B------:R-:W0:Y:S02]  /*15c0*/  MUFU.RCP R16, UR4 ;  /* 0x0000000400107d08 */ /* 0x000e240008001000 */
        /* <DEDUP_REMOVED lines=8> */
[----:B------:R-:W-:-:S04]  /*1650*/  LOP3.LUT R3, R3, 0xff, RZ, 0xc0, !PT ;  /* 0x000000ff03037812 */ /* 0x000fc800078ec0ff */
[----:B------:R-:W-:-:S05]  /*1660*/  IADD3 R18, PT, PT, R3, R12, RZ ;  /* 0x0000000c03127210 */ /* 0x000fca0007ffe0ff */
[----:B------:R-:W-:-:S05]  /*1670*/  VIADD R3, R18, 0xffffffff ;  /* 0xffffffff12037836 */ /* 0x000fca0000000000 */
        /* <DEDUP_REMOVED lines=10> */
[-CC-:B------:R-:W-:Y:S01]  /*1720*/  FFMA.RM R12, R19, R17.reuse, R16.reuse ;  /* 0x00000011130c7223 */ /* 0x180fe20000004010 */
[C---:B------:R-:W-:Y:S02]  /*1730*/  ISETP.NE.AND P3, PT, R18.reuse, RZ, PT ;  /* 0x000000ff1200720c */ /* 0x040fe40003f65270 */
[C---:B------:R-:W-:Y:S02]  /*1740*/  ISETP.NE.AND P1, PT, R18.reuse, RZ, PT ;  /* 0x000000ff1200720c */ /* 0x040fe40003f25270 */
[----:B------:R-:W-:Y:S01]  /*1750*/  LOP3.LUT R13, R3, 0x7fffff, RZ, 0xc0, !PT ;  /* 0x007fffff030d7812 */ /* 0x000fe200078ec0ff */
[----:B------:R-:W-:Y:S01]  /*1760*/  FFMA.RP R3, R19, R17, R16 ;  /* 0x0000001113037223 */ /* 0x000fe20000008010 */
[C---:B------:R-:W-:Y:S01]  /*1770*/  VIADD R16, R18.reuse, 0x20 ;  /* 0x0000002012107836 */ /* 0x040fe20000000000 */
[----:B------:R-:W-:Y:S02]  /*1780*/  IADD3 R17, PT, PT, -R18, RZ, RZ ;  /* 0x000000ff12117210 */ /* 0x000fe40007ffe1ff */
[----:B------:R-:W-:-:S02]  /*1790*/  LOP3.LUT R13, R13, 0x800000, RZ, 0xfc, !PT ;  /* 0x008000000d0d7812 */ /* 0x000fc400078efcff */
[----:B------:R-:W-:Y:S02]  /*17a0*/  FSETP.NEU.FTZ.AND P0, PT, R3, R12, PT ;  /* 0x0000000c0300720b */ /* 0x000fe40003f1d000 */
[----:B------:R-:W-:Y:S02]  /*17b0*/  SHF.L.U32 R16, R13, R16, RZ ;  /* 0x000000100d107219 */ /* 0x000fe400000006ff */
[----:B------:R-:W-:Y:S02]  /*17c0*/  SEL R12, R17, RZ, P3 ;  /* 0x000000ff110c7207 */ /* 0x000fe40001800000 */
[----:B------:R-:W-:Y:S02]  /*17d0*/  ISETP.NE.AND P1, PT, R16, RZ, P1 ;  /* 0x000000ff1000720c */ /* 0x000fe40000f25270 */
[----:B------:R-:W-:Y:S02]  /*17e0*/  SHF.R.U32.HI R12, RZ, R12, R13 ;  /* 0x0000000cff0c7219 */ /* 0x000fe4000001160d */
[----:B------:R-:W-:-:S02]  /*17f0*/  PLOP3.LUT P0, PT, P0, P1, PT, 0xf8, 0x8f ;  /* 0x00000000008f781c */ /* 0x000fc40000703f70 */
[----:B------:R-:W-:Y:S02]  /*1800*/  SHF.R.U32.HI R16, RZ, 0x1, R12 ;  /* 0x00000001ff107819 */ /* 0x000fe4000001160c */
[----:B------:R-:W-:-:S04]  /*1810*/  SEL R3, RZ, 0x1, !P0 ;  /* 0x00000001ff037807 */ /* 0x000fc80004000000 */
[----:B------:R-:W-:-:S04]  /*1820*/  LOP3.LUT R3, R3, 0x1, R16, 0xf8, !PT ;  /* 0x0000000103037812 */ /* 0x000fc800078ef810 */
[----:B------:R-:W-:-:S05]  /*1830*/  LOP3.LUT R3, R3, R12, RZ, 0xc0, !PT ;  /* 0x0000000c03037212 */ /* 0x000fca00078ec0ff */
[----:B------:R-:W-:-:S05]  /*1840*/  IMAD.IADD R3, R16, 0x1, R3 ;  /* 0x0000000110037824 */ /* 0x000fca00078e0203 */
[----:B------:R-:W-:Y:S01]  /*1850*/  LOP3.LUT R2, R3, R2, RZ, 0xfc, !PT ;  /* 0x0000000203027212 */ /* 0x000fe200078efcff */
[----:B------:R-:W-:Y:S06]  /*1860*/  BRA `(.L_x_150) ;  /* 0x0000000000107947 */ /* 0x000fec0003800000 */
.L_x_149:
[----:B------:R-:W-:-:S04]  /*1870*/  LOP3.LUT R2, R2, 0x80000000, RZ, 0xc0, !PT ;  /* 0x8000000002027812 */ /* 0x000fc800078ec0ff */
[----:B------:R-:W-:Y:S01]  /*1880*/  LOP3.LUT R2, R2, 0x7f800000, RZ, 0xfc, !PT ;  /* 0x7f80000002027812 */ /* 0x000fe200078efcff */
[----:B------:R-:W-:Y:S06]  /*1890*/  BRA `(.L_x_150) ;  /* 0x0000000000047947 */ /* 0x000fec0003800000 */
.L_x_148:
[----:B------:R-:W-:-:S07]  /*18a0*/  IMAD R2, R12, 0x800000, R2 ;  /* 0x008000000c027824 */ /* 0x000fce00078e0202 */
.L_x_150:
[----:B------:R-:W-:Y:S05]  /*18b0*/  BSYNC.RECONVERGENT B2 ;  /* 0x0000000000027941 */ /* 0x000fea0003800200 */
.L_x_147:
[----:B------:R-:W-:Y:S05]  /*18c0*/  BRA `(.L_x_151) ;  /* 0x0000000000207947 */ /* 0x000fea0003800000 */
.L_x_146:
[----:B------:R-:W-:-:S04]  /*18d0*/  LOP3.LUT R2, R12, 0x80000000, R3, 0x48, !PT ;  /* 0x800000000c027812 */ /* 0x000fc800078e4803 */
[----:B------:R-:W-:Y:S01]  /*18e0*/  LOP3.LUT R2, R2, 0x7f800000, RZ, 0xfc, !PT ;  /* 0x7f80000002027812 */ /* 0x000fe200078efcff */
[----:B------:R-:W-:Y:S06]  /*18f0*/  BRA `(.L_x_151) ;  /* 0x0000000000147947 */ /* 0x000fec0003800000 */
.L_x_145:
[----:B------:R-:W-:Y:S01]  /*1900*/  LOP3.LUT R2, R12, 0x80000000, R3, 0x48, !PT ;  /* 0x800000000c027812 */ /* 0x000fe200078e4803 */
[----:B------:R-:W-:Y:S06]  /*1910*/  BRA `(.L_x_151) ;  /* 0x00000000000c7947 */ /* 0x000fec0003800000 */
.L_x_144:
[----:B------:R-:W0:Y:S01]  /*1920*/  MUFU.RSQ R2, -QNAN ;  /* 0xffc0000000027908 */ /* 0x000e220000001400 */
[----:B------:R-:W-:Y:S05]  /*1930*/  BRA `(.L_x_151) ;  /* 0x0000000000047947 */ /* 0x000fea0003800000 */
.L_x_143:
[----:B------:R-:W-:-:S07]  /*1940*/  FADD.FTZ R2, R2, 299792448 ;  /* 0x4d8ef3c202027421 */ /* 0x000fce0000010000 */
.L_x_151:
[----:B------:R-:W-:Y:S05]  /*1950*/  BSYNC.RECONVERGENT B0 ;  /* 0x0000000000007941 */ /* 0x000fea0003800200 */
.L_x_140:
[----:B------:R-:W-:Y:S01]  /*1960*/  HFMA2 R3, -RZ, RZ, 0, 0 ;  /* 0x00000000ff037431 */ /* 0x000fe200000001ff */
[----:B0-----:R-:W-:Y:S01]  /*1970*/  MOV R16, R2 ;  /* 0x0000000200107202 */ /* 0x001fe20000000f00 */
[----:B------:R-:W-:-:S04]  /*1980*/  IMAD.MOV.U32 R2, RZ, RZ, R10 ;  /* 0x000000ffff027224 */ /* 0x000fc800078e000a */
[----:B------:R-:W-:Y:S05]  /*1990*/  RET.REL.NODEC R2 `(holo_reco_sfcw_time_domain_custom_positions) ;  /* 0xffffffe402987950 */ /* 0x000fea0003c3ffff */
.L_x_152:
        /* <DEDUP_REMOVED lines=14> */
.L_x_188:


//--------------------- .text.holo_reco_sfcw_time_domain --------------------------
	.section	.text.holo_reco_sfcw_time_domain,"ax",@progbits
	.align	128
        .global         holo_reco_sfcw_time_domain
        .type           holo_reco_sfcw_time_domain,@function
        .size           holo_reco_sfcw_time_domain,(.L_x_189 - holo_reco_sfcw_time_domain)
        .other          holo_reco_sfcw_time_domain,@"STO_CUDA_ENTRY STV_DEFAULT"
holo_reco_sfcw_time_domain:
.text.holo_reco_sfcw_time_domain:
[----:B------:R-:W-:Y:S01]  /*0000*/  LDC R1, c[0x0][0x37c] ;  /* 0x0000df00ff017b82 */ /* 0x000fe20000000800 */
[----:B------:R-:W0:Y:S07]  /*0010*/  S2R R7, SR_TID.Y ;  /* 0x0000000000077919 */ /* 0x000e2e0000002200 */
[----:B------:R-:W0:Y:S01]  /*0020*/  S2UR UR4, SR_CTAID.Y ;  /* 0x00000000000479c3 */ /* 0x000e220000002600 */
[----:B------:R-:W1:Y:S01]  /*0030*/  LDCU UR5, c[0x0][0x3b8] ;  /* 0x00007700ff0577ac */ /* 0x000e620008000800 */
[----:B------:R-:W2:Y:S01]  /*0040*/  S2R R0, SR_CTAID.X ;  /* 0x0000000000007919 */ /* 0x000ea20000002500 */
[----:B------:R-:W2:Y:S01]  /*0050*/  LDCU UR6, c[0x0][0x3a8] ;  /* 0x00007500ff0677ac */ /* 0x000ea20008000800 */
[----:B------:R-:W3:Y:S04]  /*0060*/  S2R R2, SR_CTAID.Z ;  /* 0x0000000000027919 */ /* 0x000ee80000002700 */
[----:B------:R-:W0:Y:S01]  /*0070*/  LDC R4, c[0x0][0x364] ;  /* 0x0000d900ff047b82 */ /* 0x000e220000000800 */
[----:B------:R-:W3:Y:S01]  /*0080*/  LDCU UR7, c[0x0][0x3c8] ;  /* 0x00007900ff0777ac */ /* 0x000ee20008000800 */
[----:B0-----:R-:W-:-:S05]  /*0090*/  IMAD R3, R4, UR4, R7 ;  /* 0x0000000404037c24 */ /* 0x001fca000f8e0207 */
[----:B-1----:R-:W-:-:S04]  /*00a0*/  ISETP.GE.AND P0, PT, R3, UR5, PT ;  /* 0x0000000503007c0c */ /* 0x002fc8000bf06270 */
[----:B--2---:R-:W-:-:S04]  /*00b0*/  ISETP.GE.OR P0, PT, R0, UR6, P0 ;  /* 0x0000000600007c0c */ /* 0x004fc80008706670 */
[----:B---3--:R-:W-:-:S13]  /*00c0*/  ISETP.GE.OR P0, PT, R2, UR7, P0 ;  /* 0x0000000702007c0c */ /* 0x008fda0008706670 */
[----:B------:R-:W-:Y:S05]  /*00d0*/  @P0 EXIT ;  /* 0x000000000000094d */ /* 0x000fea0003800000 */
[----:B------:R-:W0:Y:S01]  /*00e0*/  S2R R4, SR_TID.X ;  /* 0x0000000000047919 */ /* 0x000e220000002100 */
[----:B------:R-:W1:Y:S01]  /*00f0*/  LDC.64 R16, c[0x0][0x3b0] ;  /* 0x0000ec00ff107b82 */ /* 0x000e620000000a00 */
[----:B------:R-:W2:Y:S07]  /*0100*/  LDCU.64 UR10, c[0x0][0x358] ;  /* 0x00006b00ff0a77ac */ /* 0x000eae0008000a00 */
[----:B------:R-:W0:Y:S08]  /*0110*/  LDC.64 R8, c[0x0][0x390] ;  /* 0x0000e400ff087b82 */ /* 0x000e300000000a00 */
[----:B------:R-:W3:Y:S08]  /*0120*/  LDC.64 R10, c[0x0][0x3a0] ;  /* 0x0000e800ff0a7b82 */ /* 0x000ef00000000a00 */
[----:B------:R-:W4:Y:S01]  /*0130*/  LDC.64 R14, c[0x0][0x3c0] ;  /* 0x0000f000ff0e7b82 */ /* 0x000f220000000a00 */
[----:B-1----:R-:W-:-:S05]  /*0140*/  IMAD.WIDE.U32 R16, R3, 0x4, R16 ;  /* 0x0000000403107825 */ /* 0x002fca00078e0010 */
[----:B--2---:R-:W2:Y:S01]  /*0150*/  LDG.E R12, desc[UR10][R16.64] ;  /* 0x0000000a100c7981 */ /* 0x004ea2000c1e1900 */
[----:B0-----:R-:W-:-:S05]  /*0160*/  IMAD.WIDE.U32 R8, R4, 0xc, R8 ;  /* 0x0000000c04087825 */ /* 0x001fca00078e0008 */
[----:B------:R-:W2:Y:S01]  /*0170*/  LDG.E R5, desc[UR10][R8.64+0x4] ;  /* 0x0000040a08057981 */ /* 0x000ea2000c1e1900 */
[----:B---3--:R-:W-:-:S03]  /*0180*/  IMAD.WIDE.U32 R10, R0, 0x4, R10 ;  /* 0x00000004000a7825 */ /* 0x008fc600078e000a */
[----:B------:R-:W3:Y:S04]  /*0190*/  LDG.E R6, desc[UR10][R8.64] ;  /* 0x0000000a08067981 */ /* 0x000ee8000c1e1900 */
[----:B------:R-:W3:Y:S01]  /*01a0*/  LDG.E R13, desc[UR10][R10.64] ;  /* 0x0000000a0a0d7981 */ /* 0x000ee2000c1e1900 */
[----:B----4-:R-:W-:-:S03]  /*01b0*/  IMAD.WIDE.U32 R14, R2, 0x4, R14 ;  /* 0x00000004020e7825 */ /* 0x010fc600078e000e */
[----:B------:R-:W4:Y:S04]  /*01c0*/  LDG.E R19, desc[UR10][R8.64+0x8] ;  /* 0x0000080a08137981 */ /* 0x000f28000c1e1900 */
[----:B------:R-:W4:Y:S01]  /*01d0*/  LDG.E R14, desc[UR10][R14.64] ;  /* 0x0000000a0e0e7981 */ /* 0x000f22000c1e1900 */
[----:B------:R-:W-:Y:S01]  /*01e0*/  BSSY.RECONVERGENT B0, `(.L_x_153) ;  /* 0x0000012000007945 */ /* 0x000fe20003800200 */
[----:B--2---:R-:W-:-:S04]  /*01f0*/  FADD R5, R12, -R5 ;  /* 0x800000050c057221 */ /* 0x004fc80000000000 */
[----:B------:R-:W-:Y:S01]  /*0200*/  FMUL R5, R5, R5 ;  /* 0x0000000505057220 */ /* 0x000fe20000400000 */
[----:B---3--:R-:W-:-:S04]  /*0210*/  FADD R6, R13, -R6 ;  /* 0x800000060d067221 */ /* 0x008fc80000000000 */
        /* <DEDUP_REMOVED lines=8> */
[----:B-1----:R-:W-:Y:S05]  /*02a0*/  CALL.REL.NOINC `($__internal_6_$__cuda_sm20_sqrt_rn_f32_slowpath) ;  /* 0x00000014004c7944 */ /* 0x002fea0003c00000 */
[----:B------:R-:W-:Y:S05]  /*02b0*/  BRA `(.L_x_155) ;  /* 0x0000000000107947 */ /* 0x000fea0003800000 */
.L_x_154:
[----:B-1----:R-:W-:Y:S01]  /*02c0*/  FMUL.FTZ R11, R6, R5 ;  /* 0x00000005060b7220 */ /* 0x002fe20000410000 */
[----:B------:R-:W-:-:S03]  /*02d0*/  FMUL.FTZ R5, R5, 0.5 ;  /* 0x3f00000005057820 */ /* 0x000fc60000410000 */
[----:B------:R-:W-:-:S04]  /*02e0*/  FFMA R6, -R11, R11, R6 ;  /* 0x0000000b0b067223 */ /* 0x000fc80000000106 */
[----:B------:R-:W-:-:S07]  /*02f0*/  FFMA R6, R6, R5, R11 ;  /* 0x0000000506067223 */ /* 0x000fce000000000b */
.L_x_155:
[----:B------:R-:W-:Y:S05]  /*0300*/  BSYNC.RECONVERGENT B0 ;  /* 0x0000000000007941 */ /* 0x000fea0003800200 */
.L_x_153:
        /* <DEDUP_REMOVED lines=22> */
[----:B------:R-:W-:Y:S05]  /*0470*/  CALL.REL.NOINC `($__internal_6_$__cuda_sm20_sqrt_rn_f32_slowpath) ;  /* 0x0000001000d87944 */ /* 0x000fea0003c00000 */
[----:B------:R-:W-:Y:S05]  /*0480*/  BRA `(.L_x_158) ;  /* 0x0000000000107947 */ /* 0x000fea0003800000 */
.L_x_157:
[----:B------:R-:W-:Y:S01]  /*0490*/  FMUL.FTZ R17, R16, R11 ;  /* 0x0000000b10117220 */ /* 0x000fe20000410000 */
[----:B------:R-:W-:-:S03]  /*04a0*/  FMUL.FTZ R11, R11, 0.5 ;  /* 0x3f0000000b0b7820 */ /* 0x000fc60000410000 */
[----:B------:R-:W-:-:S04]  /*04b0*/  FFMA R6, -R17, R17, R16 ;  /* 0x0000001111067223 */ /* 0x000fc80000000110 */
[----:B------:R-:W-:-:S07]  /*04c0*/  FFMA R6, R6, R11, R17 ;  /* 0x0000000b06067223 */ /* 0x000fce0000000011 */
.L_x_158:
[----:B------:R-:W-:Y:S05]  /*04d0*/  BSYNC.RECONVERGENT B0 ;  /* 0x0000000000007941 */ /* 0x000fea0003800200 */
.L_x_156:
        /* <DEDUP_REMOVED lines=17> */
[----:B------:R-:W-:Y:S05]  /*05f0*/  CALL.REL.NOINC `($__internal_6_$__cuda_sm20_sqrt_rn_f32_slowpath) ;  /* 0x0000001000787944 */ /* 0x000fea0003c00000 */
[----:B------:R-:W-:Y:S05]  /*0600*/  BRA `(.L_x_161) ;  /* 0x0000000000107947 */ /* 0x000fea0003800000 */
.L_x_160:
[----:B------:R-:W-:Y:S01]  /*0610*/  FMUL.FTZ R9, R10, R11 ;  /* 0x0000000b0a097220 */ /* 0x000fe20000410000 */
[----:B------:R-:W-:-:S03]  /*0620*/  FMUL.FTZ R11, R11, 0.5 ;  /* 0x3f0000000b0b7820 */ /* 0x000fc60000410000 */
[----:B------:R-:W-:-:S04]  /*0630*/  FFMA R6, -R9, R9, R10 ;  /* 0x0000000909067223 */ /* 0x000fc8000000010a */
[----:B------:R-:W-:-:S07]  /*0640*/  FFMA R6, R6, R11, R9 ;  /* 0x0000000b06067223 */ /* 0x000fce0000000009 */
.L_x_161:
[----:B------:R-:W-:Y:S05]  /*0650*/  BSYNC.RECONVERGENT B0 ;  /* 0x0000000000007941 */ /* 0x000fea0003800200 */
.L_x_159:
        /* <DEDUP_REMOVED lines=21> */
.L_x_163:
[----:B------:R-:W-:Y:S01]  /*07b0*/  FMUL.FTZ R15, R10, R11 ;  /* 0x0000000b0a0f7220 */ /* 0x000fe20000410000 */
[----:B------:R-:W-:-:S03]  /*07c0*/  FMUL.FTZ R11, R11, 0.5 ;  /* 0x3f0000000b0b7820 */ /* 0x000fc60000410000 */
[----:B------:R-:W-:-:S04]  /*07d0*/  FFMA R6, -R15, R15, R10 ;  /* 0x0000000f0f067223 */ /* 0x000fc8000000010a */
[----:B------:R-:W-:-:S07]  /*07e0*/  FFMA R6, R6, R11, R15 ;  /* 0x0000000b06067223 */ /* 0x000fce000000000f */
.L_x_164:
[----:B------:R-:W-:Y:S05]  /*07f0*/  BSYNC.RECONVERGENT B0 ;  /* 0x0000000000007941 */ /* 0x000fea0003800200 */
.L_x_162:
        /* <DEDUP_REMOVED lines=25> */
.L_x_166:
[----:B------:R-:W-:Y:S01]  /*0990*/  FMUL.FTZ R17, R16, R11 ;  /* 0x0000000b10117220 */ /* 0x000fe20000410000 */
[----:B------:R-:W-:-:S03]  /*09a0*/  FMUL.FTZ R11, R11, 0.5 ;  /* 0x3f0000000b0b7820 */ /* 0x000fc60000410000 */
[----:B------:R-:W-:-:S04]  /*09b0*/  FFMA R6, -R17, R17, R16 ;  /* 0x0000001111067223 */ /* 0x000fc80000000110 */
[----:B------:R-:W-:-:S07]  /*09c0*/  FFMA R6, R6, R11, R17 ;  /* 0x0000000b06067223 */ /* 0x000fce0000000011 */
.L_x_167:
[----:B------:R-:W-:Y:S05]  /*09d0*/  BSYNC.RECONVERGENT B0 ;  /* 0x0000000000007941 */ /* 0x000fea0003800200 */
.L_x_165:
        /* <DEDUP_REMOVED lines=19> */
.L_x_169:
[----:B------:R-:W-:Y:S01]  /*0b10*/  FMUL.FTZ R9, R10, R11 ;  /* 0x0000000b0a097220 */ /* 0x000fe20000410000 */
[----:B------:R-:W-:-:S03]  /*0b20*/  FMUL.FTZ R11, R11, 0.5 ;  /* 0x3f0000000b0b7820 */ /* 0x000fc60000410000 */
[----:B------:R-:W-:-:S04]  /*0b30*/  FFMA R6, -R9, R9, R10 ;  /* 0x0000000909067223 */ /* 0x000fc8000000010a */
[----:B------:R-:W-:-:S07]  /*0b40*/  FFMA R6, R6, R11, R9 ;  /* 0x0000000b06067223 */ /* 0x000fce0000000009 */
.L_x_170:
[----:B------:R-:W-:Y:S05]  /*0b50*/  BSYNC.RECONVERGENT B0 ;  /* 0x0000000000007941 */ /* 0x000fea0003800200 */
.L_x_168:
[----:B------:R-:W0:Y:S01]  /*0b60*/  LDCU UR4, c[0x0][0x3e0] ;  /* 0x00007c00ff0477ac */ /* 0x000e220008000800 */
[----:B------:R1:W-:Y:S01]  /*0b70*/  STS [R15+0x100], R6 ;  /* 0x000100060f007388 */ /* 0x0003e20000000800 */
[----:B------:R-:W-:Y:S02]  /*0b80*/  HFMA2 R9, -RZ, RZ, 0.81396484375, 0.000785350799560546875 ;  /* 0x3a83126fff097431 */ /* 0x000fe400000001ff */
[----:B------:R-:W-:Y:S01]  /*0b90*/  IMAD.MOV.U32 R11, RZ, RZ, 0x3a83126f ;  /* 0x3a83126fff0b7424 */ /* 0x000fe200078e00ff */
[----:B0-----:R-:W-:-:S09]  /*0ba0*/  UISETP.GE.AND UP0, UPT, UR4, 0x1, UPT ;  /* 0x000000010400788c */ /* 0x001fd2000bf06270 */
[----:B-1----:R-:W-:Y:S05]  /*0bb0*/  BRA.U !UP0, `(.L_x_171) ;  /* 0x0000000908907547 */ /* 0x002fea000b800000 */
[----:B------:R-:W0:Y:S01]  /*0bc0*/  LDCU UR8, c[0x0][0x398] ;  /* 0x00007300ff0877ac */ /* 0x000e220008000800 */
[----:B------:R-:W-:Y:S02]  /*0bd0*/  MOV R11, 0x3a83126f ;  /* 0x3a83126f000b7802 */ /* 0x000fe40000000f00 */
[----:B------:R-:W-:Y:S01]  /*0be0*/  MOV R9, 0x3a83126f ;  /* 0x3a83126f00097802 */ /* 0x000fe20000000f00 */
[----:B------:R-:W0:Y:S01]  /*0bf0*/  LDCU UR4, c[0x0][0x388] ;  /* 0x00007100ff0477ac */ /* 0x000e220008000800 */
[----:B------:R-:W-:Y:S01]  /*0c00*/  UMOV UR5, URZ ;  /* 0x000000ff00057c82 */ /* 0x000fe20008000000 */
[----:B0-----:R-:W-:-:S03]  /*0c10*/  UIMAD UR8, UR8, UR4, URZ ;  /* 0x00000004080872a4 */ /* 0x001fc6000f8e02ff */
[----:B------:R-:W-:-:S09]  /*0c20*/  UMOV UR4, URZ ;  /* 0x000000ff00047c82 */ /* 0x000fd20008000000 */
.L_x_180:
[----:B------:R-:W0:Y:S01]  /*0c30*/  LDCU UR6, c[0x0][0x3e0] ;  /* 0x00007c00ff0677ac */ /* 0x000e220008000800 */
[----:B------:R-:W-:Y:S01]  /*0c40*/  ISETP.GE.AND P0, PT, R4, UR8, PT ;  /* 0x0000000804007c0c */ /* 0x000fe2000bf06270 */
[----:B------:R-:W-:Y:S01]  /*0c50*/  BSSY.RECONVERGENT B0, `(.L_x_172) ;  /* 0x0000098000007945 */ /* 0x000fe20003800200 */
[----:B------:R-:W-:Y:S01]  /*0c60*/  MOV R6, UR4 ;  /* 0x0000000400067c02 */ /* 0x000fe20008000f00 */
[----:B------:R-:W-:-:S04]  /*0c70*/  UIADD3 UR4, UPT, UPT, UR4, 0x1, URZ ;  /* 0x0000000104047890 */ /* 0x000fc8000fffe0ff */
[----:B0-----:R-:W-:-:S06]  /*0c80*/  UISETP.NE.AND UP2, UPT, UR4, UR6, UPT ;  /* 0x000000060400728c */ /* 0x001fcc000bf45270 */
[----:B------:R-:W-:Y:S05]  /*0c90*/  @P0 BRA `(.L_x_173) ;  /* 0x00000008004c0947 */ /* 0x000fea0003800000 */
[----:B------:R-:W-:Y:S01]  /*0ca0*/  IMAD.SHL.U32 R6, R6, 0x4, RZ ;  /* 0x0000000406067824 */ /* 0x000fe200078e00ff */
[----:B------:R-:W-:-:S05]  /*0cb0*/  MOV R8, R4 ;  /* 0x0000000400087202 */ /* 0x000fca0000000f00 */
[----:B------:R-:W0:Y:S02]  /*0cc0*/  LDC R6, c[0x3][R6] ;  /* 0x00c0000006067b82 */ /* 0x000e240000000800 */
.L_x_179:
[----:B------:R-:W1:Y:S01]  /*0cd0*/  LDC.64 R14, c[0x0][0x3d8] ;  /* 0x0000f600ff0e7b82 */ /* 0x000e620000000a00 */
[----:B------:R-:W-:-:S05]  /*0ce0*/  IADD3 R17, PT, PT, R8, UR5, RZ ;  /* 0x0000000508117c10 */ /* 0x000fca000fffe0ff */
[----:B-1----:R-:W-:-:S06]  /*0cf0*/  IMAD.WIDE R14, R17, 0x8, R14 ;  /* 0x00000008110e7825 */ /* 0x002fcc00078e020e */
[----:B------:R-:W5:Y:S01]  /*0d00*/  LDG.E.64 R14, desc[UR10][R14.64] ;  /* 0x0000000a0e0e7981 */ /* 0x000f62000c1e1b00 */
[----:B------:R-:W-:Y:S01]  /*0d10*/  IMAD.HI.U32 R16, R8, -0x51b3bea3, RZ ;  /* 0xae4c415d08107827 */ /* 0x000fe200078e00ff */
[----:B------:R-:W-:Y:S04]  /*0d20*/  BSSY.RECONVERGENT B1, `(.L_x_174) ;  /* 0x000006f000017945 */ /* 0x000fe80003800200 */
[----:B------:R-:W-:-:S04]  /*0d30*/  SHF.R.U32.HI R16, RZ, 0x6, R16 ;  /* 0x00000006ff107819 */ /* 0x000fc80000011610 */
[C---:B------:R-:W-:Y:S01]  /*0d40*/  LEA R17, R16.reuse, R5, 0x2 ;  /* 0x0000000510117211 */ /* 0x040fe200078e10ff */
[----:B------:R-:W-:-:S04]  /*0d50*/  IMAD R18, R16, -0x5e, R8 ;  /* 0xffffffa210127824 */ /* 0x000fc800078e0208 */
[----:B------:R-:W-:Y:S01]  /*0d60*/  IMAD R18, R18, 0x4, R7 ;  /* 0x0000000412127824 */ /* 0x000fe200078e0207 */
[----:B------:R-:W-:Y:S05]  /*0d70*/  LDS R17, [R17] ;  /* 0x0000000011117984 */ /* 0x000fea0000000800 */
[----:B------:R-:W1:Y:S02]  /*0d80*/  LDS R18, [R18] ;  /* 0x0000000012127984 */ /* 0x000e640000000800 */
[----:B-1----:R-:W-:-:S04]  /*0d90*/  FADD R23, R17, R18 ;  /* 0x0000001211177221 */ /* 0x002fc80000000000 */
        /* <DEDUP_REMOVED lines=13> */
[----:B------:R-:W-:Y:S02]  /*0e70*/  SHF.L.U32 R16, R23, 0x8, RZ ;  /* 0x0000000817107819 */ /* 0x000fe400000006ff */
[----:B------:R-:W-:Y:S01]  /*0e80*/  CS2R R24, SRZ ;  /* 0x0000000000187805 */ /* 0x000fe2000001ff00 */
[----:B------:R-:W0:Y:S01]  /*0e90*/  LDCU.64 UR12, c[0x4][URZ] ;  /* 0x01000000ff0c77ac */ /* 0x000e220008000a00 */
[----:B------:R-:W-:Y:S01]  /*0ea0*/  LOP3.LUT R27, R16, 0x80000000, RZ, 0xfc, !PT ;  /* 0x80000000101b7812 */ /* 0x000fe200078efcff */
[----:B------:R-:W-:Y:S01]  /*0eb0*/  UMOV UR7, URZ ;  /* 0x000000ff00077c82 */ /* 0x000fe20008000000 */
[----:B------:R-:W-:-:S05]  /*0ec0*/  UMOV UR6, URZ ;  /* 0x000000ff00067c82 */ /* 0x000fca0008000000 */
.L_x_176:
        /* <DEDUP_REMOVED lines=17> */
[----:B------:R-:W-:Y:S01]  /*0fe0*/  @P3 IMAD.MOV.U32 R13, RZ, RZ, R18 ;  /* 0x000000ffff0d3224 */ /* 0x000fe200078e0012 */
[-C--:B------:R-:W-:Y:S02]  /*0ff0*/  @P0 MOV R22, R18.reuse ;  /* 0x0000001200160202 */ /* 0x080fe40000000f00 */
[-C--:B------:R-:W-:Y:S02]  /*1000*/  @P1 MOV R12, R18.reuse ;  /* 0x00000012000c1202 */ /* 0x080fe40000000f00 */
[-C--:B------:R-:W-:Y:S02]  /*1010*/  @P2 MOV R10, R18.reuse ;  /* 0x00000012000a2202 */ /* 0x080fe40000000f00 */
[-C--:B------:R-:W-:Y:S02]  /*1020*/  @P4 MOV R20, R18.reuse ;  /* 0x0000001200144202 */ /* 0x080fe40000000f00 */
[----:B------:R-:W-:Y:S01]  /*1030*/  @P5 MOV R21, R18 ;  /* 0x0000001200155202 */ /* 0x000fe20000000f00 */
[----:B------:R-:W-:Y:S06]  /*1040*/  BRA.U UP0, `(.L_x_176) ;  /* 0xfffffffd00a07547 */ /* 0x000fec000b83ffff */
[----:B------:R-:W-:Y:S01]  /*1050*/  SHF.R.U32.HI R16, RZ, 0x17, R23 ;  /* 0x00000017ff107819 */ /* 0x000fe20000011617 */
[----:B------:R-:W-:Y:S03]  /*1060*/  BSSY.RECONVERGENT B2, `(.L_x_177) ;  /* 0x0000028000027945 */ /* 0x000fe60003800200 */
[C---:B------:R-:W-:Y:S02]  /*1070*/  LOP3.LUT R17, R16.reuse, 0xe0, RZ, 0xc0, !PT ;  /* 0x000000e010117812 */ /* 0x040fe400078ec0ff */
[----:B------:R-:W-:-:S03]  /*1080*/  LOP3.LUT P6, RZ, R16, 0x1f, RZ, 0xc0, !PT ;  /* 0x0000001f10ff7812 */ /* 0x000fc600078cc0ff */
[----:B------:R-:W-:-:S05]  /*1090*/  VIADD R17, R17, 0xffffff80 ;  /* 0xffffff8011117836 */ /* 0x000fca0000000000 */
        /* <DEDUP_REMOVED lines=8> */
[-C--:B------:R-:W-:Y:S02]  /*1120*/  @P3 MOV R24, R22.reuse ;  /* 0x0000001600183202 */ /* 0x080fe40000000f00 */
[C---:B------:R-:W-:Y:S01]  /*1130*/  ISETP.EQ.AND P3, PT, R19.reuse, -0x4, PT ;  /* 0xfffffffc1300780c */ /* 0x040fe20003f62270 */
[----:B------:R-:W-:Y:S01]  /*1140*/  @P4 IMAD.MOV.U32 R24, RZ, RZ, R12 ;  /* 0x000000ffff184224 */ /* 0x000fe200078e000c */
[----:B------:R-:W-:Y:S02]  /*1150*/  @P4 MOV R17, R22 ;  /* 0x0000001600114202 */ /* 0x000fe40000000f00 */
[----:B------:R-:W-:Y:S02]  /*1160*/  ISETP.EQ.AND P4, PT, R19, 0x4, PT ;  /* 0x000000041300780c */ /* 0x000fe40003f82270 */
[----:B------:R-:W-:Y:S02]  /*1170*/  @P2 MOV R17, R12 ;  /* 0x0000000c00112202 */ /* 0x000fe40000000f00 */
[-C--:B------:R-:W-:Y:S01]  /*1180*/  @P2 MOV R24, R10.reuse ;  /* 0x0000000a00182202 */ /* 0x080fe20000000f00 */
[----:B------:R-:W-:Y:S01]  /*1190*/  @P1 IMAD.MOV.U32 R24, RZ, RZ, R13 ;  /* 0x000000ffff181224 */ /* 0x000fe200078e000d */
[----:B------:R-:W-:-:S02]  /*11a0*/  @P1 MOV R17, R10 ;  /* 0x0000000a00111202 */ /* 0x000fc40000000f00 */
[----:B------:R-:W-:Y:S02]  /*11b0*/  @P0 MOV R17, R13 ;  /* 0x0000000d00110202 */ /* 0x000fe40000000f00 */
[-C--:B------:R-:W-:Y:S01]  /*11c0*/  @P0 MOV R24, R20.reuse ;  /* 0x0000001400180202 */ /* 0x080fe20000000f00 */
[----:B------:R-:W-:Y:S01]  /*11d0*/  @P3 IMAD.MOV.U32 R24, RZ, RZ, R21 ;  /* 0x000000ffff183224 */ /* 0x000fe200078e0015 */
[----:B------:R-:W-:Y:S02]  /*11e0*/  @P3 MOV R17, R20 ;  /* 0x0000001400113202 */ /* 0x000fe40000000f00 */
[----:B------:R-:W-:Y:S02]  /*11f0*/  @P5 MOV R17, R21 ;  /* 0x0000001500115202 */ /* 0x000fe40000000f00 */
[-C--:B------:R-:W-:Y:S02]  /*1200*/  @P5 MOV R24, R25.reuse ;  /* 0x0000001900185202 */ /* 0x080fe40000000f00 */
[----:B------:R-:W-:Y:S01]  /*1210*/  @P4 MOV R17, R25 ;  /* 0x0000001900114202 */ /* 0x000fe20000000f00 */
[----:B------:R-:W-:Y:S06]  /*1220*/  @!P6 BRA `(.L_x_178) ;  /* 0x00000000002ce947 */ /* 0x000fec0003800000 */
[----:B------:R-:W-:Y:S01]  /*1230*/  @P2 IMAD.MOV.U32 R18, RZ, RZ, R22 ;  /* 0x000000ffff122224 */ /* 0x000fe200078e0016 */
[----:B------:R-:W-:Y:S02]  /*1240*/  @P1 MOV R18, R12 ;  /* 0x0000000c00121202 */ /* 0x000fe40000000f00 */
[----:B------:R-:W-:Y:S02]  /*1250*/  @P0 MOV R18, R10 ;  /* 0x0000000a00120202 */ /* 0x000fe40000000f00 */
[----:B------:R-:W-:Y:S02]  /*1260*/  ISETP.EQ.AND P0, PT, R19, 0x8, PT ;  /* 0x000000081300780c */ /* 0x000fe40003f02270 */
[----:B------:R-:W-:Y:S02]  /*1270*/  @P3 MOV R18, R13 ;  /* 0x0000000d00123202 */ /* 0x000fe40000000f00 */
[----:B------:R-:W-:Y:S01]  /*1280*/  @P5 MOV R18, R20 ;  /* 0x0000001400125202 */ /* 0x000fe20000000f00 */
[----:B------:R-:W-:Y:S01]  /*1290*/  @P4 IMAD.MOV.U32 R18, RZ, RZ, R21 ;  /* 0x000000ffff124224 */ /* 0x000fe200078e0015 */
[----:B------:R-:W-:-:S04]  /*12a0*/  LOP3.LUT R16, R16, 0x1f, RZ, 0xc0, !PT ;  /* 0x0000001f10107812 */ /* 0x000fc800078ec0ff */
[----:B------:R-:W-:-:S03]  /*12b0*/  SHF.L.W.U32.HI R24, R17, R16, R24 ;  /* 0x0000001011187219 */ /* 0x000fc60000010e18 */
[----:B------:R-:W-:-:S04]  /*12c0*/  @P0 MOV R18, R25 ;  /* 0x0000001900120202 */ /* 0x000fc80000000f00 */
[----:B------:R-:W-:-:S07]  /*12d0*/  SHF.L.W.U32.HI R17, R18, R16, R17 ;  /* 0x0000001012117219 */ /* 0x000fce0000010e11 */
.L_x_178:
[----:B------:R-:W-:Y:S05]  /*12e0*/  BSYNC.RECONVERGENT B2 ;  /* 0x0000000000027941 */ /* 0x000fea0003800200 */
.L_x_177:
        /* <DEDUP_REMOVED lines=18> */
.L_x_175:
[----:B------:R-:W-:Y:S05]  /*1410*/  BSYNC.RECONVERGENT B1 ;  /* 0x0000000000017941 */ /* 0x000fea0003800200 */
.L_x_174:
        /* <DEDUP_REMOVED lines=19> */
[----:B------:R-:W-:Y:S02]  /*1550*/  ISETP.GE.AND P0, PT, R8, UR8, PT ;  /* 0x0000000808007c0c */ /* 0x000fe4000bf06270 */
[----:B------:R-:W-:Y:S02]  /*1560*/  FSEL R16, R16, -R16, !P2 ;  /* 0x8000001010107208 */ /* 0x000fe40005000000 */
[----:B------:R-:W-:-:S03]  /*1570*/  FSEL R18, R18, -R18, !P1 ;  /* 0x8000001212127208 */ /* 0x000fc60004800000 */
[C---:B-----5:R-:W-:Y:S02]  /*1580*/  FFMA R24, R14.reuse, R16, R11 ;  /* 0x000000100e187223 */ /* 0x060fe4000000000b */
[-C--:B------:R-:W-:Y:S02]  /*1590*/  FFMA R9, R14, R18.reuse, R9 ;  /* 0x000000120e097223 */ /* 0x080fe40000000009 */
[C---:B------:R-:W-:Y:S02]  /*15a0*/  FFMA R11, -R15.reuse, R18, R24 ;  /* 0x000000120f0b7223 */ /* 0x040fe40000000118 */
[----:B------:R-:W-:Y:S01]  /*15b0*/  FFMA R9, R15, R16, R9 ;  /* 0x000000100f097223 */ /* 0x000fe20000000009 */
[----:B------:R-:W-:Y:S06]  /*15c0*/  @!P0 BRA `(.L_x_179) ;  /* 0xfffffff400c08947 */ /* 0x000fec000383ffff */
.L_x_173:
[----:B------:R-:W-:Y:S05]  /*15d0*/  BSYNC.RECONVERGENT B0 ;  /* 0x0000000000007941 */ /* 0x000fea0003800200 */
.L_x_172:
[----:B------:R-:W-:Y:S01]  /*15e0*/  UIADD3 UR5, UPT, UPT, UR8, UR5, URZ ;  /* 0x0000000508057290 */ /* 0x000fe2000fffe0ff */
[----:B------:R-:W-:Y:S11]  /*15f0*/  BRA.U UP2, `(.L_x_180) ;  /* 0xfffffff5028c7547 */ /* 0x000ff6000b83ffff */
.L_x_171:
[----:B------:R-:W0:Y:S01]  /*1600*/  SHFL.DOWN PT, R6, R11, 0x10, 0x1f ;  /* 0x0a001f000b067f89 */ /* 0x000e2200000e0000 */
[----:B------:R-:W-:-:S03]  /*1610*/  ISETP.NE.AND P0, PT, R4, RZ, PT ;  /* 0x000000ff0400720c */ /* 0x000fc60003f05270 */
        /* <DEDUP_REMOVED lines=15> */
[----:B------:R0:W1:Y:S04]  /*1710*/  SHFL.DOWN PT, R6, R9, 0x1, 0x1f ;  /* 0x08201f0009067f89 */ /* 0x00006800000e0000 */
[----:B------:R0:W2:Y:S01]  /*1720*/  SHFL.DOWN PT, R8, R11, 0x1, 0x1f ;  /* 0x08201f000b087f89 */ /* 0x0000a200000e0000 */
[----:B------:R-:W-:Y:S05]  /*1730*/  @P0 EXIT ;  /* 0x000000000000094d */ /* 0x000fea0003800000 */
[----:B------:R-:W3:Y:S01]  /*1740*/  LDCU UR4, c[0x0][0x3b8] ;  /* 0x00007700ff0477ac */ /* 0x000ee20008000800 */
[----:B------:R-:W4:Y:S01]  /*1750*/  LDC.64 R4, c[0x0][0x3d0] ;  /* 0x0000f400ff047b82 */ /* 0x000f220000000a00 */
[----:B-1----:R-:W-:Y:S01]  /*1760*/  FADD R6, R9, R6 ;  /* 0x0000000609067221 */ /* 0x002fe20000000000 */
[----:B--2---:R-:W-:Y:S01]  /*1770*/  FADD R7, R11, R8 ;  /* 0x000000080b077221 */ /* 0x004fe20000000000 */
[----:B------:R-:W1:Y:S01]  /*1780*/  LDCU UR5, c[0x0][0x3c8] ;  /* 0x00007900ff0577ac */ /* 0x000e620008000800 */
[----:B---3--:R-:W-:-:S04]  /*1790*/  IMAD R3, R0, UR4, R3 ;  /* 0x0000000400037c24 */ /* 0x008fc8000f8e0203 */
[----:B-1----:R-:W-:-:S04]  /*17a0*/  IMAD R3, R3, UR5, R2 ;  /* 0x0000000503037c24 */ /* 0x002fc8000f8e0202 */
[----:B----4-:R-:W-:-:S05]  /*17b0*/  IMAD.WIDE.U32 R2, R3, 0x8, R4 ;  /* 0x0000000803027825 */ /* 0x010fca00078e0004 */
[----:B------:R-:W-:Y:S01]  /*17c0*/  STG.E.64 desc[UR10][R2.64], R6 ;  /* 0x0000000602007986 */ /* 0x000fe2000c101b0a */
[----:B------:R-:W-:Y:S05]  /*17d0*/  EXIT ;  /* 0x000000000000794d */ /* 0x000fea0003800000 */
        .weak           $__internal_6_$__cuda_sm20_sqrt_rn_f32_slowpath
        .type           $__internal_6_$__cuda_sm20_sqrt_rn_f32_slowpath,@function
        .size           $__internal_6_$__cuda_sm20_sqrt_rn_f32_slowpath,(.L_x_189 - $__internal_6_$__cuda_sm20_sqrt_rn_f32_slowpath)
$__internal_6_$__cuda_sm20_sqrt_rn_f32_slowpath:
        /* <DEDUP_REMOVED lines=19> */
.L_x_181:
[----:B------:R-:W-:Y:S01]  /*1910*/  HFMA2 R11, -RZ, RZ, 0, 0 ;  /* 0x00000000ff0b7431 */ /* 0x000fe200000001ff */
[----:B------:R-:W-:Y:S02]  /*1920*/  MOV R6, R10 ;  /* 0x0000000a00067202 */ /* 0x000fe40000000f00 */
[----:B------:R-:W-:-:S04]  /*1930*/  MOV R10, R19 ;  /* 0x00000013000a7202 */ /* 0x000fc80000000f00 */
[----:B------:R-:W-:Y:S05]  /*1940*/  RET.REL.NODEC R10 `(holo_reco_sfcw_time_domain) ;  /* 0xffffffe40aac7950 */ /* 0x000fea0003c3ffff */
.L_x_182:
        /* <DEDUP_REMOVED lines=11> */
.L_x_189:


//--------------------- .nv.global.init           --------------------------
	.section	.nv.global.init,"aw",@progbits
	.align	4
.nv.global.init:
	.type		__cudart_i2opi_f,@object
	.size		__cudart_i2opi_f,(.L_1 - __cudart_i2opi_f)
__cudart_i2opi_f:
        /*0000*/ 	.byte	0x41, 0x90, 0x43, 0x3c, 0x99, 0x95, 0x62, 0xdb, 0xc0, 0xdd, 0x34, 0xf5, 0xd1, 0x57, 0x27, 0xfc
        /*0010*/ 	.byte	0x29, 0x15, 0x44, 0x4e, 0x6e, 0x83, 0xf9, 0xa2
.L_1:


//--------------------- .nv.shared.reserved.0     --------------------------
	.section	.nv.shared.reserved.0,"aw",@nobits
	.weak		__nv_reservedSMEM_offset_0_alias
	.size		__nv_reservedSMEM_offset_0_alias, 0, 64
	.other		__nv_reservedSMEM_offset_0_alias,@"STO_CUDA_RESERVED_SHARED STV_DEFAULT"
__nv_reservedSMEM_offset_0_alias:
	.zero		0
	.zero		64


//--------------------- .nv.shared.holo_reco_sfcw_time_domain_custom_positions_hypotheses --------------------------
	.section	.nv.shared.holo_reco_sfcw_time_domain_custom_positions_hypotheses,"aw",@nobits
	.sectionflags	@""
	.align	4
.nv.shared.holo_reco_sfcw_time_domain_custom_positions_hypotheses:
	.zero		7168


//--------------------- .nv.shared.holo_reco_sfcw_time_domain_custom_positions_noaggregate --------------------------
	.section	.nv.shared.holo_reco_sfcw_time_domain_custom_positions_noaggregate,"aw",@nobits
	.sectionflags	@""
	.align	4
.nv.shared.holo_reco_sfcw_time_domain_custom_positions_noaggregate:
	.zero		7168


//--------------------- .nv.shared.holo_reco_sfcw_time_domain --------------------------
	.section	.nv.shared.holo_reco_sfcw_time_domain,"aw",@nobits
	.sectionflags	@""
	.align	4
.nv.shared.holo_reco_sfcw_time_domain:
	.zero		7168


//--------------------- .nv.constant0.holo_reco_sfcw_time_domain_custom_positions_weighted --------------------------
	.section	.nv.constant0.holo_reco_sfcw_time_domain_custom_positions_weighted,"a",@progbits
	.sectionflags	@""
	.align	4
.nv.constant0.holo_reco_sfcw_time_domain_custom_positions_weighted:
	.zero		976


//--------------------- .nv.constant0.holo_reco_sfcw_time_domain_custom_positions_signal --------------------------
	.section	.nv.constant0.holo_reco_sfcw_time_domain_custom_positions_signal,"a",@progbits
	.sectionflags	@""
	.align	4
.nv.constant0.holo_reco_sfcw_time_domain_custom_positions_signal:
	.zero		964


//--------------------- .nv.constant0.holo_reco_sfcw_time_domain_custom_positions_hypotheses --------------------------
	.section	.nv.constant0.holo_reco_sfcw_time_domain_custom_positions_hypotheses,"a",@progbits
	.sectionflags	@""
	.align	4
.nv.constant0.holo_reco_sfcw_time_domain_custom_positions_hypotheses:
	.zero		964


//--------------------- .nv.constant0.holo_reco_sfcw_time_domain_custom_positions_noaggregate --------------------------
	.section	.nv.constant0.holo_reco_sfcw_time_domain_custom_positions_noaggregate,"a",@progbits
	.sectionflags	@""
	.align	4
.nv.constant0.holo_reco_sfcw_time_domain_custom_positions_noaggregate:
	.zero		964


//--------------------- .nv.constant0.holo_reco_sfcw_time_domain_custom_positions --------------------------
	.section	.nv.constant0.holo_reco_sfcw_time_domain_custom_positions,"a",@progbits
	.sectionflags	@""
	.align	4
.nv.constant0.holo_reco_sfcw_time_domain_custom_positions:
	.zero		976


//--------------------- .nv.constant0.holo_reco_sfcw_time_domain --------------------------
	.section	.nv.constant0.holo_reco_sfcw_time_domain,"a",@progbits
	.sectionflags	@""
	.align	4
.nv.constant0.holo_reco_sfcw_time_domain:
	.zero		996


//--------------------- SYMBOLS --------------------------

	.type		.nv.reservedSmem.offset0,@object
	.size		.nv.reservedSmem.offset0,0x4
	.type		.nv.reservedSmem.cap,@object
	.size		.nv.reservedSmem.cap,0x4
